	.target	sm_90a

	.elftype	@"ET_EXEC"


//--------------------- .note.nv.tkinfo           --------------------------
	.section	.note.nv.tkinfo,"",@"SHT_NOTE"
	.sectionflags	@"SHF_NOTE_NV_TKINFO"
	.tkinfo
        /*0018*/ 	.word	0x00000002
        /*0030*/ 	.string	""
        /*0030*/ 	.string	"ptxas"
        /*0030*/ 	.string	"Cuda compilation tools, release 13.0, V13.0.88"
        /*0030*/ 	.string	"Build cuda_13.0.r13.0/compiler.36424714_0"
        /*0030*/ 	.string	"-arch sm_90a -m 64 "



//--------------------- .note.nv.cuinfo           --------------------------
	.section	.note.nv.cuinfo,"",@"SHT_NOTE"
	.sectionflags	@"SHF_NOTE_NV_CUINFO"
        /*0018*/ 	.short	0x0002
        /*001a*/ 	.short	0x005a
        /*001c*/ 	.short	0x0082
	.zero		2


//--------------------- .nv.info                  --------------------------
	.section	.nv.info,"",@"SHT_CUDA_INFO"
	.align	4


	//----- nvinfo : EIATTR_REGCOUNT
	.align		4
        /*0000*/ 	.byte	0x04, 0x2f
        /*0002*/ 	.short	(.L_12 - .L_11)
	.align		4
.L_11:
        /*0004*/ 	.word	index@(_ZN7cutlass13device_kernelINS_4gemm6kernel13GemmUniversalIN4cute5tupleIJiiiiEEENS1_10collective13CollectiveMmaINS1_37MainloopSm90TmaGmmaWarpSpecializedFP8ILi3ENS5_IJNS4_1CILi2EEENSA_ILi1EEESC_EEENS1_32KernelTmaWarpSpecializedPingpongEEENS5_IJNSA_ILi64EEENSA_ILi512EEENSA_ILi128EEEEEENS_12float_e4m3_tENS5_IJlSC_lEEESK_SL_NS4_8TiledMMAINS4_8MMA_AtomIJNS4_4SM904GMMA31MMA_64x256x32_F32E4M3E4M3_SS_TNILNSP_7ScaleInE1ELSR_1EEEEEENS4_6LayoutINS5_IJSC_SC_SC_EEENS5_IJNSA_ILi0EEESW_SW_EEEEENS5_IJNS4_10UnderscoreESZ_SZ_EEEEENS4_13SM90_TMA_LOADENS4_14ComposedLayoutINS4_7SwizzleILi3ELi4ELi3EEENS4_18smem_ptr_flag_bitsILi8EEENSU_INS5_IJNSA_ILi8EEESI_EEENS5_IJSI_SC_EEEEEEEvNS4_8identityENS4_23SM90_TMA_LOAD_MULTICASTES1C_vS1D_EENS_8epilogue10collective6detail29Sm90TmaWarpSpecializedAdapterINS1H_15DefaultEpilogueISK_SL_SL_NS1G_6thread17LinearCombinationISK_Li1EffLNS1L_9ScaleType4KindE0ELNS_15FloatRoundStyleE2ESK_EENS1_15EpilogueDefaultEEEEEvvEEEEvNT_6ParamsE)
        /*0008*/ 	.word	0x000000a8


	//----- nvinfo : EIATTR_FRAME_SIZE
	.align		4
.L_12:
        /*000c*/ 	.byte	0x04, 0x11
        /*000e*/ 	.short	(.L_14 - .L_13)
	.align		4
.L_13:
        /*0010*/ 	.word	index@(_ZN7cutlass13device_kernelINS_4gemm6kernel13GemmUniversalIN4cute5tupleIJiiiiEEENS1_10collective13CollectiveMmaINS1_37MainloopSm90TmaGmmaWarpSpecializedFP8ILi3ENS5_IJNS4_1CILi2EEENSA_ILi1EEESC_EEENS1_32KernelTmaWarpSpecializedPingpongEEENS5_IJNSA_ILi64EEENSA_ILi512EEENSA_ILi128EEEEEENS_12float_e4m3_tENS5_IJlSC_lEEESK_SL_NS4_8TiledMMAINS4_8MMA_AtomIJNS4_4SM904GMMA31MMA_64x256x32_F32E4M3E4M3_SS_TNILNSP_7ScaleInE1ELSR_1EEEEEENS4_6LayoutINS5_IJSC_SC_SC_EEENS5_IJNSA_ILi0EEESW_SW_EEEEENS5_IJNS4_10UnderscoreESZ_SZ_EEEEENS4_13SM90_TMA_LOADENS4_14ComposedLayoutINS4_7SwizzleILi3ELi4ELi3EEENS4_18smem_ptr_flag_bitsILi8EEENSU_INS5_IJNSA_ILi8EEESI_EEENS5_IJSI_SC_EEEEEEEvNS4_8identityENS4_23SM90_TMA_LOAD_MULTICASTES1C_vS1D_EENS_8epilogue10collective6detail29Sm90TmaWarpSpecializedAdapterINS1H_15DefaultEpilogueISK_SL_SL_NS1G_6thread17LinearCombinationISK_Li1EffLNS1L_9ScaleType4KindE0ELNS_15FloatRoundStyleE2ESK_EENS1_15EpilogueDefaultEEEEEvvEEEEvNT_6ParamsE)
        /*0014*/ 	.word	0x00000cd8


	//----- nvinfo : EIATTR_MIN_STACK_SIZE
	.align		4
.L_14:
        /*0018*/ 	.byte	0x04, 0x12
        /*001a*/ 	.short	(.L_16 - .L_15)
	.align		4
.L_15:
        /*001c*/ 	.word	index@(_ZN7cutlass13device_kernelINS_4gemm6kernel13GemmUniversalIN4cute5tupleIJiiiiEEENS1_10collective13CollectiveMmaINS1_37MainloopSm90TmaGmmaWarpSpecializedFP8ILi3ENS5_IJNS4_1CILi2EEENSA_ILi1EEESC_EEENS1_32KernelTmaWarpSpecializedPingpongEEENS5_IJNSA_ILi64EEENSA_ILi512EEENSA_ILi128EEEEEENS_12float_e4m3_tENS5_IJlSC_lEEESK_SL_NS4_8TiledMMAINS4_8MMA_AtomIJNS4_4SM904GMMA31MMA_64x256x32_F32E4M3E4M3_SS_TNILNSP_7ScaleInE1ELSR_1EEEEEENS4_6LayoutINS5_IJSC_SC_SC_EEENS5_IJNSA_ILi0EEESW_SW_EEEEENS5_IJNS4_10UnderscoreESZ_SZ_EEEEENS4_13SM90_TMA_LOADENS4_14ComposedLayoutINS4_7SwizzleILi3ELi4ELi3EEENS4_18smem_ptr_flag_bitsILi8EEENSU_INS5_IJNSA_ILi8EEESI_EEENS5_IJSI_SC_EEEEEEEvNS4_8identityENS4_23SM90_TMA_LOAD_MULTICASTES1C_vS1D_EENS_8epilogue10collective6detail29Sm90TmaWarpSpecializedAdapterINS1H_15DefaultEpilogueISK_SL_SL_NS1G_6thread17LinearCombinationISK_Li1EffLNS1L_9ScaleType4KindE0ELNS_15FloatRoundStyleE2ESK_EENS1_15EpilogueDefaultEEEEEvvEEEEvNT_6ParamsE)
        /*0020*/ 	.word	0x00000cd8
.L_16:


//--------------------- .nv.compat                --------------------------
	.section	.nv.compat,"",@"SHT_CUDA_COMPAT_INFO"
	.align	4
        /*0000*/ 	.byte	0x02, 0x09, 0x01, 0x00, 0x02, 0x02, 0x04, 0x00, 0x02, 0x05, 0x05, 0x00, 0x03, 0x07, 0x01, 0x01
        /*0010*/ 	.byte	0x02, 0x03, 0x01, 0x00, 0x02, 0x06, 0x01, 0x00, 0x04, 0x0b, 0x08, 0x00, 0x00, 0x00, 0x00, 0x00
        /*0020*/ 	.byte	0x00, 0x00, 0x00, 0x00


//--------------------- .nv.info._ZN7cutlass13device_kernelINS_4gemm6kernel13GemmUniversalIN4cute5tupleIJiiiiEEENS1_10collective13CollectiveMmaINS1_37MainloopSm90TmaGmmaWarpSpecializedFP8ILi3ENS5_IJNS4_1CILi2EEENSA_ILi1EEESC_EEENS1_32KernelTmaWarpSpecializedPingpongEEENS5_IJNSA_ILi64EEENSA_ILi512EEENSA_ILi128EEEEEENS_12float_e4m3_tENS5_IJlSC_lEEESK_SL_NS4_8TiledMMAINS4_8MMA_AtomIJNS4_4SM904GMMA31MMA_64x256x32_F32E4M3E4M3_SS_TNILNSP_7ScaleInE1ELSR_1EEEEEENS4_6LayoutINS5_IJSC_SC_SC_EEENS5_IJNSA_ILi0EEESW_SW_EEEEENS5_IJNS4_10UnderscoreESZ_SZ_EEEEENS4_13SM90_TMA_LOADENS4_14ComposedLayoutINS4_7SwizzleILi3ELi4ELi3EEENS4_18smem_ptr_flag_bitsILi8EEENSU_INS5_IJNSA_ILi8EEESI_EEENS5_IJSI_SC_EEEEEEEvNS4_8identityENS4_23SM90_TMA_LOAD_MULTICASTES1C_vS1D_EENS_8epilogue10collective6detail29Sm90TmaWarpSpecializedAdapterINS1H_15DefaultEpilogueISK_SL_SL_NS1G_6thread17LinearCombinationISK_Li1EffLNS1L_9ScaleType4KindE0ELNS_15FloatRoundStyleE2ESK_EENS1_15EpilogueDefaultEEEEEvvEEEEvNT_6ParamsE --------------------------
	.section	.nv.info._ZN7cutlass13device_kernelINS_4gemm6kernel13GemmUniversalIN4cute5tupleIJiiiiEEENS1_10collective13CollectiveMmaINS1_37MainloopSm90TmaGmmaWarpSpecializedFP8ILi3ENS5_IJNS4_1CILi2EEENSA_ILi1EEESC_EEENS1_32KernelTmaWarpSpecializedPingpongEEENS5_IJNSA_ILi64EEENSA_ILi512EEENSA_ILi128EEEEEENS_12float_e4m3_tENS5_IJlSC_lEEESK_SL_NS4_8TiledMMAINS4_8MMA_AtomIJNS4_4SM904GMMA31MMA_64x256x32_F32E4M3E4M3_SS_TNILNSP_7ScaleInE1ELSR_1EEEEEENS4_6LayoutINS5_IJSC_SC_SC_EEENS5_IJNSA_ILi0EEESW_SW_EEEEENS5_IJNS4_10UnderscoreESZ_SZ_EEEEENS4_13SM90_TMA_LOADENS4_14ComposedLayoutINS4_7SwizzleILi3ELi4ELi3EEENS4_18smem_ptr_flag_bitsILi8EEENSU_INS5_IJNSA_ILi8EEESI_EEENS5_IJSI_SC_EEEEEEEvNS4_8identityENS4_23SM90_TMA_LOAD_MULTICASTES1C_vS1D_EENS_8epilogue10collective6detail29Sm90TmaWarpSpecializedAdapterINS1H_15DefaultEpilogueISK_SL_SL_NS1G_6thread17LinearCombinationISK_Li1EffLNS1L_9ScaleType4KindE0ELNS_15FloatRoundStyleE2ESK_EENS1_15EpilogueDefaultEEEEEvvEEEEvNT_6ParamsE,"",@"SHT_CUDA_INFO"
	.sectionflags	@""
	.align	4


	//----- nvinfo : EIATTR_CUDA_API_VERSION
	.align		4
        /*0000*/ 	.byte	0x04, 0x37
        /*0002*/ 	.short	(.L_18 - .L_17)
.L_17:
        /*0004*/ 	.word	0x00000082


	//----- nvinfo : EIATTR_KPARAM_INFO
	.align		4
.L_18:
        /*0008*/ 	.byte	0x04, 0x17
        /*000a*/ 	.short	(.L_20 - .L_19)
.L_19:
        /*000c*/ 	.word	0x00000000
        /*0010*/ 	.short	0x0000
        /*0012*/ 	.short	0x0070
        /*0014*/ 	.byte	0x00, 0xf0, 0x01, 0x10


	//----- nvinfo : EIATTR_SPARSE_MMA_MASK
	.align		4
.L_20:
        /*0018*/ 	.byte	0x03, 0x50
        /*001a*/ 	.short	0x0000


	//----- nvinfo : EIATTR_MAXREG_COUNT
	.align		4
        /*001c*/ 	.byte	0x03, 0x1b
        /*001e*/ 	.short	0x00a8


	//----- nvinfo : EIATTR_NUM_BARRIERS
	.align		4
        /*0020*/ 	.byte	0x02, 0x4c
        /*0022*/ 	.byte	0x01
	.zero		1


	//----- nvinfo : EIATTR_ANNOTATIONS
	.align		4
        /*0024*/ 	.byte	0x04, 0x55
        /*0026*/ 	.short	(.L_22 - .L_21)


	//   ....[0]....
.L_21:
        /*0028*/ 	.word	0x00000001
        /*002c*/ 	.byte	0x50, 0x07, 0x00, 0x00, 0x01, 0x00, 0x00, 0x00, 0xf0, 0x08, 0x00, 0x00, 0x01, 0x00, 0x00, 0x00
        /* <DEDUP_REMOVED lines=2049> */
        /*804c*/ 	.byte	0xf0, 0xa8, 0x02, 0x00, 0x01, 0x00, 0x00, 0x00, 0x40, 0xa9, 0x02, 0x00


	//----- nvinfo : EIATTR_MERCURY_ISA_VERSION
	.align		4
.L_22:
        /*8058*/ 	.byte	0x03, 0x5f
        /*805a*/ 	.short	0x0101


	//----- nvinfo : EIATTR_INT_WARP_WIDE_INSTR_OFFSETS
	.align		4
        /*805c*/ 	.byte	0x04, 0x31
        /*805e*/ 	.short	(.L_24 - .L_23)


	//   ....[0]....
.L_23:
        /*8060*/ 	.word	0x00000580


	//   ....[1]....
        /*8064*/ 	.word	0x00000620


	//   ....[2]....
        /*8068*/ 	.word	0x00000630


	//   ....[3]....
        /*806c*/ 	.word	0x00000640


	//   ....[4]....
        /*8070*/ 	.word	0x000006f0


	//   ....[5]....
        /*8074*/ 	.word	0x00000700


	//   ....[6]....
        /*8078*/ 	.word	0x000007b0


	//   ....[7]....
        /*807c*/ 	.word	0x000007e0


	//   ....[8]....
        /*8080*/ 	.word	0x000157f0


	//----- nvinfo : EIATTR_COOP_GROUP_MASK_REGIDS
	.align		4
.L_24:
        /*8084*/ 	.byte	0x04, 0x29
        /*8086*/ 	.short	(.L_26 - .L_25)


	//   ....[0]....
.L_25:
        /*8088*/ 	.word	0xffffffff


	//   ....[1]....
        /*808c*/ 	.word	0xffffffff


	//   ....[2]....
        /*8090*/ 	.word	0xffffffff


	//   ....[3]....
        /*8094*/ 	.word	0xffffffff


	//   ....[4]....
        /*8098*/ 	.word	0xffffffff


	//   ....[5]....
        /*809c*/ 	.word	0xffffffff


	//   ....[6]....
        /*80a0*/ 	.word	0xffffffff


	//----- nvinfo : EIATTR_COOP_GROUP_INSTR_OFFSETS
	.align		4
.L_26:
        /*80a4*/ 	.byte	0x04, 0x28
        /*80a6*/ 	.short	(.L_28 - .L_27)


	//   ....[0]....
.L_27:
        /*80a8*/ 	.word	0x00000070


	//   ....[1]....
        /*80ac*/ 	.word	0x00000090


	//   ....[2]....
        /*80b0*/ 	.word	0x00000190


	//   ....[3]....
        /*80b4*/ 	.word	0x00000390


	//   ....[4]....
        /*80b8*/ 	.word	0x000003d0


	//   ....[5]....
        /*80bc*/ 	.word	0x000004d0


	//   ....[6]....
        /*80c0*/ 	.word	0x00000980


	//----- nvinfo : EIATTR_REG_RECONFIG
	.align		4
.L_28:
        /*80c4*/ 	.byte	0x01, 0x54
	.zero		2


	//----- nvinfo : EIATTR_MBARRIER_INSTR_OFFSETS
	.align		4
        /*80c8*/ 	.byte	0x04, 0x39
        /*80ca*/ 	.short	(.L_30 - .L_29)


	//   ....[0]....
.L_29:
        /*80cc*/ 	.word	0x00000310
        /*80d0*/ 	.word	0x000000ff
        /*80d4*/ 	.word	0x00000000
        /*80d8*/ 	.short	0x0100
        /*80da*/ 	.byte	0x04
	.zero		1


	//   ....[1]....
        /*80dc*/ 	.word	0x00000320
        /*80e0*/ 	.word	0x000000ff
        /*80e4*/ 	.word	0x00000018
        /*80e8*/ 	.short	0x0100
        /*80ea*/ 	.byte	0x04
	.zero		1


	//   ....[2]....
        /*80ec*/ 	.word	0x00000330
        /*80f0*/ 	.word	0x000000ff
        /*80f4*/ 	.word	0x00000008
        /*80f8*/ 	.short	0x0100
        /*80fa*/ 	.byte	0x04
	.zero		1


	//   ....[3]....
        /*80fc*/ 	.word	0x00000340
        /*8100*/ 	.word	0x000000ff
        /*8104*/ 	.word	0x00000020
        /*8108*/ 	.short	0x0100
        /*810a*/ 	.byte	0x04
	.zero		1


	//   ....[4]....
        /*810c*/ 	.word	0x00000350
        /*8110*/ 	.word	0x000000ff
        /*8114*/ 	.word	0x00000010
        /*8118*/ 	.short	0x0100
        /*811a*/ 	.byte	0x04
	.zero		1


	//   ....[5]....
        /*811c*/ 	.word	0x00000360
        /*8120*/ 	.word	0x000000ff
        /*8124*/ 	.word	0x00000028
        /*8128*/ 	.short	0x0100
        /*812a*/ 	.byte	0x04
	.zero		1


	//   ....[6]....
        /*812c*/ 	.word	0x00000810
        /*8130*/ 	.word	0x000000ff
        /*8134*/ 	.word	0x00000060
        /*8138*/ 	.short	0x0100
        /*813a*/ 	.byte	0x04
	.zero		1


	//   ....[7]....
        /*813c*/ 	.word	0x000008b0
        /*8140*/ 	.word	0x000000ff
        /*8144*/ 	.word	0x00000068
        /*8148*/ 	.short	0x0100
        /*814a*/ 	.byte	0x04
	.zero		1


	//   ....[8]....
        /*814c*/ 	.word	0x00000900
        /*8150*/ 	.word	0x000000ff
        /*8154*/ 	.word	0x00000040
        /*8158*/ 	.short	0x0100
        /*815a*/ 	.byte	0x0c
	.zero		1


	//   ....[9]....
        /*815c*/ 	.word	0x00000910
        /*8160*/ 	.word	0x000000ff
        /*8164*/ 	.word	0x00000048
        /*8168*/ 	.short	0x0100
        /*816a*/ 	.byte	0x0c
	.zero		1


	//   ....[10]....
        /*816c*/ 	.word	0x00000920
        /*8170*/ 	.word	0x000000ff
        /*8174*/ 	.word	0x00000050
        /*8178*/ 	.short	0x0100
        /*817a*/ 	.byte	0x0c
	.zero		1


	//   ....[11]....
        /*817c*/ 	.word	0x00000930
        /*8180*/ 	.word	0x000000ff
        /*8184*/ 	.word	0x00000058
        /*8188*/ 	.short	0x0100
        /*818a*/ 	.byte	0x0c
	.zero		1


	//   ....[12]....
        /*818c*/ 	.word	0x00001800
        /*8190*/ 	.word	0x000000ff
        /*8194*/ 	.word	0xfffffff8
        /*8198*/ 	.short	0x010a
        /*819a*/ 	.byte	0x0e
	.zero		1


	//   ....[13]....
        /*819c*/ 	.word	0x00003180
        /*81a0*/ 	.word	0x000000ff
        /*81a4*/ 	.word	0x00000000
        /*81a8*/ 	.short	0x010a
        /*81aa*/ 	.byte	0x14
	.zero		1


	//   ....[14]....
        /*81ac*/ 	.word	0x000031c0
        /*81b0*/ 	.word	0x000000ff
        /*81b4*/ 	.word	0x00000000
        /*81b8*/ 	.short	0x010a
        /*81ba*/ 	.byte	0x14
	.zero		1


	//   ....[15]....
        /*81bc*/ 	.word	0x000094b0
        /*81c0*/ 	.word	0x000000ff
        /*81c4*/ 	.word	0x00000000
        /*81c8*/ 	.short	0x010a
        /*81ca*/ 	.byte	0x16
	.zero		1


	//   ....[16]....
        /*81cc*/ 	.word	0x000094f0
        /*81d0*/ 	.word	0x000000ff
        /*81d4*/ 	.word	0x00000000
        /*81d8*/ 	.short	0x010a
        /*81da*/ 	.byte	0x16
	.zero		1


	//   ....[17]....
        /*81dc*/ 	.word	0x00011d70
        /*81e0*/ 	.word	0x00000000
        /*81e4*/ 	.word	0x00000000
        /*81e8*/ 	.short	0x0101
        /*81ea*/ 	.byte	0x3f
	.zero		1


	//   ....[18]....
        /*81ec*/ 	.word	0x00015750
        /*81f0*/ 	.word	0x00000000
        /*81f4*/ 	.word	0x00000000
        /*81f8*/ 	.short	0x0101
        /*81fa*/ 	.byte	0x0b
	.zero		1


	//   ....[19]....
        /*81fc*/ 	.word	0x000158a0
        /*8200*/ 	.word	0x00000000
        /*8204*/ 	.word	0x00000000
        /*8208*/ 	.short	0x0101
        /*820a*/ 	.byte	0x3f
	.zero		1


	//   ....[20]....
        /*820c*/ 	.word	0x00015940
        /*8210*/ 	.word	0x000000ff
        /*8214*/ 	.word	0x00000008
        /*8218*/ 	.short	0x010a
        /*821a*/ 	.byte	0x0e
	.zero		1


	//   ....[21]....
        /*821c*/ 	.word	0x000290a0
        /*8220*/ 	.word	0x00000003
        /*8224*/ 	.word	0x00000000
        /*8228*/ 	.short	0x0101
        /*822a*/ 	.byte	0x0b
	.zero		1


	//   ....[22]....
        /*822c*/ 	.word	0x00029af0
        /*8230*/ 	.word	0x0000000c
        /*8234*/ 	.word	0x00000018
        /*8238*/ 	.short	0x010a
        /*823a*/ 	.byte	0x3f
	.zero		1


	//   ....[23]....
        /*823c*/ 	.word	0x00029e90
        /*8240*/ 	.word	0x00000002
        /*8244*/ 	.word	0x00000068
        /*8248*/ 	.short	0x0101
        /*824a*/ 	.byte	0x3f
	.zero		1


	//   ....[24]....
        /*824c*/ 	.word	0x0002a6b0
        /*8250*/ 	.word	0x00000005
        /*8254*/ 	.word	0x00000000
        /*8258*/ 	.short	0x010a
        /*825a*/ 	.byte	0x3f
	.zero		1


	//   ....[25]....
        /*825c*/ 	.word	0x0002a740
        /*8260*/ 	.word	0x00000007
        /*8264*/ 	.word	0x00000000
        /*8268*/ 	.short	0x010a
        /*826a*/ 	.byte	0x3f
	.zero		1


	//   ....[26]....
        /*826c*/ 	.word	0x0002a7d0
        /*8270*/ 	.word	0x00000003
        /*8274*/ 	.word	0x00000000
        /*8278*/ 	.short	0x010a
        /*827a*/ 	.byte	0x3f
	.zero		1


	//   ....[27]....
        /*827c*/ 	.word	0x0002a840
        /*8280*/ 	.word	0x00000003
        /*8284*/ 	.word	0xfffffff8
        /*8288*/ 	.short	0x010a
        /*828a*/ 	.byte	0x3f
	.zero		1


	//   ....[28]....
        /*828c*/ 	.word	0x0002a8a0
        /*8290*/ 	.word	0x00000003
        /*8294*/ 	.word	0x00000000
        /*8298*/ 	.short	0x010a
        /*829a*/ 	.byte	0x3f
	.zero		1


	//   ....[29]....
        /*829c*/ 	.word	0x0002a910
        /*82a0*/ 	.word	0x00000002
        /*82a4*/ 	.word	0x00000000
        /*82a8*/ 	.short	0x010a
        /*82aa*/ 	.byte	0x3f
	.zero		1


	//   ....[30]....
        /*82ac*/ 	.word	0x0002a980
        /*82b0*/ 	.word	0x00000019
        /*82b4*/ 	.word	0x00000008
        /*82b8*/ 	.short	0x010a
        /*82ba*/ 	.byte	0x3f
	.zero		1


	//   ....[31]....
        /*82bc*/ 	.word	0x0002aa50
        /*82c0*/ 	.word	0x0000000c
        /*82c4*/ 	.word	0x00000018
        /*82c8*/ 	.short	0x010a
        /*82ca*/ 	.byte	0x3f
	.zero		1


	//   ....[32]....
        /*82cc*/ 	.word	0x0002ab30
        /*82d0*/ 	.word	0x00000005
        /*82d4*/ 	.word	0x00000000
        /*82d8*/ 	.short	0x010a
        /*82da*/ 	.byte	0x3f
	.zero		1


	//   ....[33]....
        /*82dc*/ 	.word	0x0002ab80
        /*82e0*/ 	.word	0x00000007
        /*82e4*/ 	.word	0x00000000
        /*82e8*/ 	.short	0x010a
        /*82ea*/ 	.byte	0x3f
	.zero		1


	//----- nvinfo : EIATTR_NUM_MBARRIERS
	.align		4
.L_30:
        /*82ec*/ 	.byte	0x03, 0x38
        /*82ee*/ 	.short	0x000c


	//----- nvinfo : EIATTR_EXIT_INSTR_OFFSETS
	.align		4
        /*82f0*/ 	.byte	0x04, 0x1c
        /*82f2*/ 	.short	(.L_32 - .L_31)


	//   ....[0]....
.L_31:
        /*82f4*/ 	.word	0x00001510


	//   ....[1]....
        /*82f8*/ 	.word	0x00001570


	//   ....[2]....
        /*82fc*/ 	.word	0x000297b0


	//   ....[3]....
        /*8300*/ 	.word	0x000297e0


	//   ....[4]....
        /*8304*/ 	.word	0x0002a820


	//----- nvinfo : EIATTR_MAX_THREADS
	.align		4
.L_32:
        /*8308*/ 	.byte	0x04, 0x05
        /*830a*/ 	.short	(.L_34 - .L_33)
.L_33:
        /*830c*/ 	.word	0x00000180
        /*8310*/ 	.word	0x00000001
        /*8314*/ 	.word	0x00000001


	//----- nvinfo : EIATTR_CRS_STACK_SIZE
	.align		4
.L_34:
        /*8318*/ 	.byte	0x04, 0x1e
        /*831a*/ 	.short	(.L_36 - .L_35)
.L_35:
        /*831c*/ 	.word	0x00000000


	//----- nvinfo : EIATTR_CBANK_PARAM_SIZE
	.align		4
.L_36:
        /*8320*/ 	.byte	0x03, 0x19
        /*8322*/ 	.short	0x0470


	//----- nvinfo : EIATTR_PARAM_CBANK
	.align		4
        /*8324*/ 	.byte	0x04, 0x0a
        /*8326*/ 	.short	(.L_38 - .L_37)
	.align		4
.L_37:
        /*8328*/ 	.word	index@(.nv.constant0._ZN7cutlass13device_kernelINS_4gemm6kernel13GemmUniversalIN4cute5tupleIJiiiiEEENS1_10collective13CollectiveMmaINS1_37MainloopSm90TmaGmmaWarpSpecializedFP8ILi3ENS5_IJNS4_1CILi2EEENSA_ILi1EEESC_EEENS1_32KernelTmaWarpSpecializedPingpongEEENS5_IJNSA_ILi64EEENSA_ILi512EEENSA_ILi128EEEEEENS_12float_e4m3_tENS5_IJlSC_lEEESK_SL_NS4_8TiledMMAINS4_8MMA_AtomIJNS4_4SM904GMMA31MMA_64x256x32_F32E4M3E4M3_SS_TNILNSP_7ScaleInE1ELSR_1EEEEEENS4_6LayoutINS5_IJSC_SC_SC_EEENS5_IJNSA_ILi0EEESW_SW_EEEEENS5_IJNS4_10UnderscoreESZ_SZ_EEEEENS4_13SM90_TMA_LOADENS4_14ComposedLayoutINS4_7SwizzleILi3ELi4ELi3EEENS4_18smem_ptr_flag_bitsILi8EEENSU_INS5_IJNSA_ILi8EEESI_EEENS5_IJSI_SC_EEEEEEEvNS4_8identityENS4_23SM90_TMA_LOAD_MULTICASTES1C_vS1D_EENS_8epilogue10collective6detail29Sm90TmaWarpSpecializedAdapterINS1H_15DefaultEpilogueISK_SL_SL_NS1G_6thread17LinearCombinationISK_Li1EffLNS1L_9ScaleType4KindE0ELNS_15FloatRoundStyleE2ESK_EENS1_15EpilogueDefaultEEEEEvvEEEEvNT_6ParamsE)
        /*832c*/ 	.short	0x0210
        /*832e*/ 	.short	0x0470


	//----- nvinfo : EIATTR_SW_WAR
	.align		4
.L_38:
        /*8330*/ 	.byte	0x04, 0x36
        /*8332*/ 	.short	(.L_40 - .L_39)
.L_39:
        /*8334*/ 	.word	0x00000008
.L_40:


//--------------------- .nv.callgraph             --------------------------
	.section	.nv.callgraph,"",@"SHT_CUDA_CALLGRAPH"
	.align	4
	.sectionentsize	8
	.align		4
        /*0000*/ 	.word	0x00000000
	.align		4
        /*0004*/ 	.word	0xffffffff
	.align		4
        /*0008*/ 	.word	0x00000000
	.align		4
        /*000c*/ 	.word	0xfffffffe
	.align		4
        /*0010*/ 	.word	0x00000000
	.align		4
        /*0014*/ 	.word	0xfffffffd
	.align		4
        /*0018*/ 	.word	0x00000000
	.align		4
        /*001c*/ 	.word	0xfffffffc


//--------------------- .nv.constant4             --------------------------
	.section	.nv.constant4,"a",@progbits
	.align	8
	.align		8
.nv.constant4:
        /*0000*/ 	.dword	_ZN40_INTERNAL_09fa7329_4_k_cu_a33aa8ae_124084cuda3std3__45__cpo5beginE
	.align		8
        /*0008*/ 	.dword	_ZN40_INTERNAL_09fa7329_4_k_cu_a33aa8ae_124084cuda3std3__45__cpo3endE
	.align		8
        /*0010*/ 	.dword	_ZN40_INTERNAL_09fa7329_4_k_cu_a33aa8ae_124084cuda3std3__45__cpo6cbeginE
	.align		8
        /*0018*/ 	.dword	_ZN40_INTERNAL_09fa7329_4_k_cu_a33aa8ae_124084cuda3std3__45__cpo4cendE
	.align		8
        /*0020*/ 	.dword	_ZN40_INTERNAL_09fa7329_4_k_cu_a33aa8ae_124084cuda3std3__442_GLOBAL__N__09fa7329_4_k_cu_a33aa8ae_124086ignoreE
	.align		8
        /*0028*/ 	.dword	_ZN40_INTERNAL_09fa7329_4_k_cu_a33aa8ae_124084cuda3std3__419piecewise_constructE
	.align		8
        /*0030*/ 	.dword	_ZN40_INTERNAL_09fa7329_4_k_cu_a33aa8ae_124084cuda3std3__48in_placeE
	.align		8
        /*0038*/ 	.dword	_ZN40_INTERNAL_09fa7329_4_k_cu_a33aa8ae_124084cuda3std6ranges3__45__cpo4swapE
	.align		8
        /*0040*/ 	.dword	_ZN40_INTERNAL_09fa7329_4_k_cu_a33aa8ae_124084cuda3std6ranges3__45__cpo9iter_moveE
	.align		8
        /*0048*/ 	.dword	_ZN40_INTERNAL_09fa7329_4_k_cu_a33aa8ae_124084cute7productE
	.align		8
        /*0050*/ 	.dword	_ZN40_INTERNAL_09fa7329_4_k_cu_a33aa8ae_124084cute1_E


//--------------------- .text._ZN7cutlass13device_kernelINS_4gemm6kernel13GemmUniversalIN4cute5tupleIJiiiiEEENS1_10collective13CollectiveMmaINS1_37MainloopSm90TmaGmmaWarpSpecializedFP8ILi3ENS5_IJNS4_1CILi2EEENSA_ILi1EEESC_EEENS1_32KernelTmaWarpSpecializedPingpongEEENS5_IJNSA_ILi64EEENSA_ILi512EEENSA_ILi128EEEEEENS_12float_e4m3_tENS5_IJlSC_lEEESK_SL_NS4_8TiledMMAINS4_8MMA_AtomIJNS4_4SM904GMMA31MMA_64x256x32_F32E4M3E4M3_SS_TNILNSP_7ScaleInE1ELSR_1EEEEEENS4_6LayoutINS5_IJSC_SC_SC_EEENS5_IJNSA_ILi0EEESW_SW_EEEEENS5_IJNS4_10UnderscoreESZ_SZ_EEEEENS4_13SM90_TMA_LOADENS4_14ComposedLayoutINS4_7SwizzleILi3ELi4ELi3EEENS4_18smem_ptr_flag_bitsILi8EEENSU_INS5_IJNSA_ILi8EEESI_EEENS5_IJSI_SC_EEEEEEEvNS4_8identityENS4_23SM90_TMA_LOAD_MULTICASTES1C_vS1D_EENS_8epilogue10collective6detail29Sm90TmaWarpSpecializedAdapterINS1H_15DefaultEpilogueISK_SL_SL_NS1G_6thread17LinearCombinationISK_Li1EffLNS1L_9ScaleType4KindE0ELNS_15FloatRoundStyleE2ESK_EENS1_15EpilogueDefaultEEEEEvvEEEEvNT_6ParamsE --------------------------
	.section	.text._ZN7cutlass13device_kernelINS_4gemm6kernel13GemmUniversalIN4cute5tupleIJiiiiEEENS1_10collective13CollectiveMmaINS1_37MainloopSm90TmaGmmaWarpSpecializedFP8ILi3ENS5_IJNS4_1CILi2EEENSA_ILi1EEESC_EEENS1_32KernelTmaWarpSpecializedPingpongEEENS5_IJNSA_ILi64EEENSA_ILi512EEENSA_ILi128EEEEEENS_12float_e4m3_tENS5_IJlSC_lEEESK_SL_NS4_8TiledMMAINS4_8MMA_AtomIJNS4_4SM904GMMA31MMA_64x256x32_F32E4M3E4M3_SS_TNILNSP_7ScaleInE1ELSR_1EEEEEENS4_6LayoutINS5_IJSC_SC_SC_EEENS5_IJNSA_ILi0EEESW_SW_EEEEENS5_IJNS4_10UnderscoreESZ_SZ_EEEEENS4_13SM90_TMA_LOADENS4_14ComposedLayoutINS4_7SwizzleILi3ELi4ELi3EEENS4_18smem_ptr_flag_bitsILi8EEENSU_INS5_IJNSA_ILi8EEESI_EEENS5_IJSI_SC_EEEEEEEvNS4_8identityENS4_23SM90_TMA_LOAD_MULTICASTES1C_vS1D_EENS_8epilogue10collective6detail29Sm90TmaWarpSpecializedAdapterINS1H_15DefaultEpilogueISK_SL_SL_NS1G_6thread17LinearCombinationISK_Li1EffLNS1L_9ScaleType4KindE0ELNS_15FloatRoundStyleE2ESK_EENS1_15EpilogueDefaultEEEEEvvEEEEvNT_6ParamsE,"ax",@progbits
	.align	128
.text._ZN7cutlass13device_kernelINS_4gemm6kernel13GemmUniversalIN4cute5tupleIJiiiiEEENS1_10collective13CollectiveMmaINS1_37MainloopSm90TmaGmmaWarpSpecializedFP8ILi3ENS5_IJNS4_1CILi2EEENSA_ILi1EEESC_EEENS1_32KernelTmaWarpSpecializedPingpongEEENS5_IJNSA_ILi64EEENSA_ILi512EEENSA_ILi128EEEEEENS_12float_e4m3_tENS5_IJlSC_lEEESK_SL_NS4_8TiledMMAINS4_8MMA_AtomIJNS4_4SM904GMMA31MMA_64x256x32_F32E4M3E4M3_SS_TNILNSP_7ScaleInE1ELSR_1EEEEEENS4_6LayoutINS5_IJSC_SC_SC_EEENS5_IJNSA_ILi0EEESW_SW_EEEEENS5_IJNS4_10UnderscoreESZ_SZ_EEEEENS4_13SM90_TMA_LOADENS4_14ComposedLayoutINS4_7SwizzleILi3ELi4ELi3EEENS4_18smem_ptr_flag_bitsILi8EEENSU_INS5_IJNSA_ILi8EEESI_EEENS5_IJSI_SC_EEEEEEEvNS4_8identityENS4_23SM90_TMA_LOAD_MULTICASTES1C_vS1D_EENS_8epilogue10collective6detail29Sm90TmaWarpSpecializedAdapterINS1H_15DefaultEpilogueISK_SL_SL_NS1G_6thread17LinearCombinationISK_Li1EffLNS1L_9ScaleType4KindE0ELNS_15FloatRoundStyleE2ESK_EENS1_15EpilogueDefaultEEEEEvvEEEEvNT_6ParamsE:
        .type           _ZN7cutlass13device_kernelINS_4gemm6kernel13GemmUniversalIN4cute5tupleIJiiiiEEENS1_10collective13CollectiveMmaINS1_37MainloopSm90TmaGmmaWarpSpecializedFP8ILi3ENS5_IJNS4_1CILi2EEENSA_ILi1EEESC_EEENS1_32KernelTmaWarpSpecializedPingpongEEENS5_IJNSA_ILi64EEENSA_ILi512EEENSA_ILi128EEEEEENS_12float_e4m3_tENS5_IJlSC_lEEESK_SL_NS4_8TiledMMAINS4_8MMA_AtomIJNS4_4SM904GMMA31MMA_64x256x32_F32E4M3E4M3_SS_TNILNSP_7ScaleInE1ELSR_1EEEEEENS4_6LayoutINS5_IJSC_SC_SC_EEENS5_IJNSA_ILi0EEESW_SW_EEEEENS5_IJNS4_10UnderscoreESZ_SZ_EEEEENS4_13SM90_TMA_LOADENS4_14ComposedLayoutINS4_7SwizzleILi3ELi4ELi3EEENS4_18smem_ptr_flag_bitsILi8EEENSU_INS5_IJNSA_ILi8EEESI_EEENS5_IJSI_SC_EEEEEEEvNS4_8identityENS4_23SM90_TMA_LOAD_MULTICASTES1C_vS1D_EENS_8epilogue10collective6detail29Sm90TmaWarpSpecializedAdapterINS1H_15DefaultEpilogueISK_SL_SL_NS1G_6thread17LinearCombinationISK_Li1EffLNS1L_9ScaleType4KindE0ELNS_15FloatRoundStyleE2ESK_EENS1_15EpilogueDefaultEEEEEvvEEEEvNT_6ParamsE,@function
        .size           _ZN7cutlass13device_kernelINS_4gemm6kernel13GemmUniversalIN4cute5tupleIJiiiiEEENS1_10collective13CollectiveMmaINS1_37MainloopSm90TmaGmmaWarpSpecializedFP8ILi3ENS5_IJNS4_1CILi2EEENSA_ILi1EEESC_EEENS1_32KernelTmaWarpSpecializedPingpongEEENS5_IJNSA_ILi64EEENSA_ILi512EEENSA_ILi128EEEEEENS_12float_e4m3_tENS5_IJlSC_lEEESK_SL_NS4_8TiledMMAINS4_8MMA_AtomIJNS4_4SM904GMMA31MMA_64x256x32_F32E4M3E4M3_SS_TNILNSP_7ScaleInE1ELSR_1EEEEEENS4_6LayoutINS5_IJSC_SC_SC_EEENS5_IJNSA_ILi0EEESW_SW_EEEEENS5_IJNS4_10UnderscoreESZ_SZ_EEEEENS4_13SM90_TMA_LOADENS4_14ComposedLayoutINS4_7SwizzleILi3ELi4ELi3EEENS4_18smem_ptr_flag_bitsILi8EEENSU_INS5_IJNSA_ILi8EEESI_EEENS5_IJSI_SC_EEEEEEEvNS4_8identityENS4_23SM90_TMA_LOAD_MULTICASTES1C_vS1D_EENS_8epilogue10collective6detail29Sm90TmaWarpSpecializedAdapterINS1H_15DefaultEpilogueISK_SL_SL_NS1G_6thread17LinearCombinationISK_Li1EffLNS1L_9ScaleType4KindE0ELNS_15FloatRoundStyleE2ESK_EENS1_15EpilogueDefaultEEEEEvvEEEEvNT_6ParamsE,(.L_x_590 - _ZN7cutlass13device_kernelINS_4gemm6kernel13GemmUniversalIN4cute5tupleIJiiiiEEENS1_10collective13CollectiveMmaINS1_37MainloopSm90TmaGmmaWarpSpecializedFP8ILi3ENS5_IJNS4_1CILi2EEENSA_ILi1EEESC_EEENS1_32KernelTmaWarpSpecializedPingpongEEENS5_IJNSA_ILi64EEENSA_ILi512EEENSA_ILi128EEEEEENS_12float_e4m3_tENS5_IJlSC_lEEESK_SL_NS4_8TiledMMAINS4_8MMA_AtomIJNS4_4SM904GMMA31MMA_64x256x32_F32E4M3E4M3_SS_TNILNSP_7ScaleInE1ELSR_1EEEEEENS4_6LayoutINS5_IJSC_SC_SC_EEENS5_IJNSA_ILi0EEESW_SW_EEEEENS5_IJNS4_10UnderscoreESZ_SZ_EEEEENS4_13SM90_TMA_LOADENS4_14ComposedLayoutINS4_7SwizzleILi3ELi4ELi3EEENS4_18smem_ptr_flag_bitsILi8EEENSU_INS5_IJNSA_ILi8EEESI_EEENS5_IJSI_SC_EEEEEEEvNS4_8identityENS4_23SM90_TMA_LOAD_MULTICASTES1C_vS1D_EENS_8epilogue10collective6detail29Sm90TmaWarpSpecializedAdapterINS1H_15DefaultEpilogueISK_SL_SL_NS1G_6thread17LinearCombinationISK_Li1EffLNS1L_9ScaleType4KindE0ELNS_15FloatRoundStyleE2ESK_EENS1_15EpilogueDefaultEEEEEvvEEEEvNT_6ParamsE)
        .other          _ZN7cutlass13device_kernelINS_4gemm6kernel13GemmUniversalIN4cute5tupleIJiiiiEEENS1_10collective13CollectiveMmaINS1_37MainloopSm90TmaGmmaWarpSpecializedFP8ILi3ENS5_IJNS4_1CILi2EEENSA_ILi1EEESC_EEENS1_32KernelTmaWarpSpecializedPingpongEEENS5_IJNSA_ILi64EEENSA_ILi512EEENSA_ILi128EEEEEENS_12float_e4m3_tENS5_IJlSC_lEEESK_SL_NS4_8TiledMMAINS4_8MMA_AtomIJNS4_4SM904GMMA31MMA_64x256x32_F32E4M3E4M3_SS_TNILNSP_7ScaleInE1ELSR_1EEEEEENS4_6LayoutINS5_IJSC_SC_SC_EEENS5_IJNSA_ILi0EEESW_SW_EEEEENS5_IJNS4_10UnderscoreESZ_SZ_EEEEENS4_13SM90_TMA_LOADENS4_14ComposedLayoutINS4_7SwizzleILi3ELi4ELi3EEENS4_18smem_ptr_flag_bitsILi8EEENSU_INS5_IJNSA_ILi8EEESI_EEENS5_IJSI_SC_EEEEEEEvNS4_8identityENS4_23SM90_TMA_LOAD_MULTICASTES1C_vS1D_EENS_8epilogue10collective6detail29Sm90TmaWarpSpecializedAdapterINS1H_15DefaultEpilogueISK_SL_SL_NS1G_6thread17LinearCombinationISK_Li1EffLNS1L_9ScaleType4KindE0ELNS_15FloatRoundStyleE2ESK_EENS1_15EpilogueDefaultEEEEEvvEEEEvNT_6ParamsE,@"STO_CUDA_ENTRY STV_DEFAULT"
_ZN7cutlass13device_kernelINS_4gemm6kernel13GemmUniversalIN4cute5tupleIJiiiiEEENS1_10collective13CollectiveMmaINS1_37MainloopSm90TmaGmmaWarpSpecializedFP8ILi3ENS5_IJNS4_1CILi2EEENSA_ILi1EEESC_EEENS1_32KernelTmaWarpSpecializedPingpongEEENS5_IJNSA_ILi64EEENSA_ILi512EEENSA_ILi128EEEEEENS_12float_e4m3_tENS5_IJlSC_lEEESK_SL_NS4_8TiledMMAINS4_8MMA_AtomIJNS4_4SM904GMMA31MMA_64x256x32_F32E4M3E4M3_SS_TNILNSP_7ScaleInE1ELSR_1EEEEEENS4_6LayoutINS5_IJSC_SC_SC_EEENS5_IJNSA_ILi0EEESW_SW_EEEEENS5_IJNS4_10UnderscoreESZ_SZ_EEEEENS4_13SM90_TMA_LOADENS4_14ComposedLayoutINS4_7SwizzleILi3ELi4ELi3EEENS4_18smem_ptr_flag_bitsILi8EEENSU_INS5_IJNSA_ILi8EEESI_EEENS5_IJSI_SC_EEEEEEEvNS4_8identityENS4_23SM90_TMA_LOAD_MULTICASTES1C_vS1D_EENS_8epilogue10collective6detail29Sm90TmaWarpSpecializedAdapterINS1H_15DefaultEpilogueISK_SL_SL_NS1G_6thread17LinearCombinationISK_Li1EffLNS1L_9ScaleType4KindE0ELNS_15FloatRoundStyleE2ESK_EENS1_15EpilogueDefaultEEEEEvvEEEEvNT_6ParamsE:
[----:B------:R-:W0:Y:S02]  /*0000*/  LDC R1, c[0x0][0x28] ;  /* 0x00000a00ff017b82 */ /* 0x000e240000000800 */
[----:B0-----:R-:W-:Y:S01]  /*0010*/  VIADD R1, R1, 0xfffff328 ;  /* 0xfffff32801017836 */ /* 0x001fe20000000000 */
[----:B------:R-:W0:Y:S01]  /*0020*/  S2R R3, SR_TID.X ;  /* 0x0000000000037919 */ /* 0x000e220000002100 */
[----:B------:R-:W-:Y:S01]  /*0030*/  ELECT P0, URZ, PT ;  /* 0x00000000003f782f */ /* 0x000fe20003800000 */
[----:B------:R-:W-:Y:S01]  /*0040*/  BSSY B0, `(.L_x_0) ;  /* 0x0000014000007945 */ /* 0x000fe20003800000 */
[--C-:B0-----:R-:W-:Y:S02]  /*0050*/  SHF.R.U32.HI R0, RZ, 0x5, R3.reuse ;  /* 0x00000005ff007819 */ /* 0x101fe40000011603 */
[----:B------:R-:W-:-:S03]  /*0060*/  SHF.R.U32.HI R5, RZ, 0x7, R3 ;  /* 0x00000007ff057819 */ /* 0x000fc60000011603 */
[----:B------:R-:W0:Y:S02]  /*0070*/  SHFL.IDX PT, R2, R0, RZ, 0x1f ;  /* 0x00001fff00027589 */ /* 0x000e2400000e0000 */
[----:B0-----:R-:W-:Y:S02]  /*0080*/  R2UR UR8, R2 ;  /* 0x00000000020872ca */ /* 0x001fe400000e0000 */
[----:B------:R0:W1:Y:S11]  /*0090*/  SHFL.IDX PT, R2, R5, RZ, 0x1f ;  /* 0x00001fff05027589 */ /* 0x00007600000e0000 */
[----:B------:R-:W-:-:S02]  /*00a0*/  USHF.R.S32.HI UR4, URZ, 0x1f, UR8 ;  /* 0x0000001f3f047899 */ /* 0x000fc40008011408 */
[----:B------:R-:W-:Y:S02]  /*00b0*/  ISETP.NE.OR P0, PT, RZ, UR8, !P0 ;  /* 0x00000008ff007c0c */ /* 0x000fe4000c705670 */
[----:B------:R-:W-:-:S04]  /*00c0*/  ULEA.HI UR4, UR4, UR8, URZ, 0x2 ;  /* 0x0000000804047291 */ /* 0x000fc8000f8f103f */
[----:B------:R-:W-:-:S04]  /*00d0*/  ULOP3.LUT UR4, UR4, 0xfffffffc, URZ, 0xc0, !UPT ;  /* 0xfffffffc04047892 */ /* 0x000fc8000f8ec03f */
[----:B------:R-:W-:-:S03]  /*00e0*/  UIADD3 UR8, UR8, -UR4, URZ ;  /* 0x8000000408087290 */ /* 0x000fc6000fffe03f */
[----:B01----:R-:W-:Y:S09]  /*00f0*/  @P0 BRA `(.L_x_1) ;  /* 0x0000000000200947 */ /* 0x003ff20003800000 */
[----:B------:R-:W-:Y:S02]  /*0100*/  ULDC.64 UR4, c[0x0][0x198] ;  /* 0x0000660000047ab9 */ /* 0x000fe40000000a00 */
[----:B------:R-:W-:Y:S02]  /*0110*/  UIADD3 UR6, UP0, UR4, 0xf0, URZ ;  /* 0x000000f004067890 */ /* 0x000fe4000ff1e03f */
[----:B------:R-:W-:Y:S02]  /*0120*/  UIADD3 UR4, UP1, UR4, 0x1f0, URZ ;  /* 0x000001f004047890 */ /* 0x000fe4000ff3e03f */
[----:B------:R-:W-:Y:S02]  /*0130*/  UIADD3.X UR7, URZ, UR5, URZ, UP0, !UPT ;  /* 0x000000053f077290 */ /* 0x000fe400087fe43f */
[----:B------:R-:W-:-:S07]  /*0140*/  UIADD3.X UR5, URZ, UR5, URZ, UP1, !UPT ;  /* 0x000000053f057290 */ /* 0x000fce0008ffe43f */
[----:B------:R0:W-:Y:S02]  /*0150*/  UTMACCTL.PF [UR6] ;  /* 0x00000000060079b9 */ /* 0x0001e40008040000 */
[----:B------:R0:W-:Y:S02]  /*0160*/  UTMACCTL.PF [UR4] ;  /* 0x00000000040079b9 */ /* 0x0001e40008040000 */
[----:B0-----:R-:W-:Y:S01]  /*0170*/  NOP ;  /* 0x0000000000007918 */ /* 0x001fe20000000000 */
.L_x_1:
[----:B------:R-:W-:Y:S05]  /*0180*/  BSYNC B0 ;  /* 0x0000000000007941 */ /* 0x000fea0003800000 */
.L_x_0:
[----:B------:R-:W0:Y:S01]  /*0190*/  SHFL.IDX PT, R6, R0, RZ, 0x1f ;  /* 0x00001fff00067589 */ /* 0x000e2200000e0000 */
[----:B------:R-:W-:Y:S01]  /*01a0*/  R2UR UR16, R2 ;  /* 0x00000000021072ca */ /* 0x000fe200000e0000 */
[----:B------:R-:W-:-:S04]  /*01b0*/  UISETP.NE.AND UP0, UPT, UR8, 0x3, UPT ;  /* 0x000000030800788c */ /* 0x000fc8000bf05270 */
[----:B------:R-:W-:-:S08]  /*01c0*/  UISETP.EQ.OR UP0, UPT, UR8, URZ, !UP0 ;  /* 0x0000003f0800728c */ /* 0x000fd0000c702670 */
[----:B------:R-:W-:Y:S02]  /*01d0*/  UIADD3 UR15, UR16, -0x1, URZ ;  /* 0xffffffff100f7890 */ /* 0x000fe4000fffe03f */
[----:B------:R-:W-:Y:S02]  /*01e0*/  UISETP.EQ.AND UP0, UPT, UR16, URZ, UP0 ;  /* 0x0000003f1000728c */ /* 0x000fe40008702270 */
[----:B------:R-:W-:Y:S02]  /*01f0*/  UISETP.GE.U32.AND UP1, UPT, UR15, 0x2, UPT ;  /* 0x000000020f00788c */ /* 0x000fe4000bf26070 */
[----:B------:R-:W-:Y:S01]  /*0200*/  USEL UR5, URZ, 0x1, !UP0 ;  /* 0x000000013f057887 */ /* 0x000fe2000c000000 */
[----:B0-----:R-:W-:-:S03]  /*0210*/  ISETP.NE.AND P0, PT, R6, RZ, PT ;  /* 0x000000ff0600720c */ /* 0x001fc60003f05270 */
[----:B------:R-:W-:-:S10]  /*0220*/  USEL UR5, UR5, 0x2, UP1 ;  /* 0x0000000205057887 */ /* 0x000fd40008800000 */
[----:B------:R-:W-:Y:S05]  /*0230*/  @P0 BRA `(.L_x_2) ;  /* 0x0000000000500947 */ /* 0x000fea0003800000 */
[----:B------:R-:W0:Y:S01]  /*0240*/  S2UR UR6, SR_CgaCtaId ;  /* 0x00000000000679c3 */ /* 0x000e220000008800 */
[----:B------:R-:W-:Y:S01]  /*0250*/  UMOV UR4, 0x400 ;  /* 0x0000040000047882 */ /* 0x000fe20000000000 */
[----:B------:R-:W-:Y:S01]  /*0260*/  UMOV UR7, 0x1 ;  /* 0x0000000100077882 */ /* 0x000fe20000000000 */
[----:B------:R-:W-:Y:S01]  /*0270*/  UMOV UR10, 0x2 ;  /* 0x00000002000a7882 */ /* 0x000fe20000000000 */
[----:B------:R-:W-:Y:S01]  /*0280*/  ELECT P0, URZ, PT ;  /* 0x00000000003f782f */ /* 0x000fe20003800000 */
[----:B------:R-:W-:-:S04]  /*0290*/  UIADD3 UR10, -UR10, 0x100000, URZ ;  /* 0x001000000a0a7890 */ /* 0x000fc8000fffe13f */
[----:B------:R-:W-:Y:S02]  /*02a0*/  USHF.L.U32 UR11, UR10, 0xb, URZ ;  /* 0x0000000b0a0b7899 */ /* 0x000fe4000800063f */
[----:B------:R-:W-:Y:S02]  /*02b0*/  USHF.L.U32 UR10, UR10, 0x1, URZ ;  /* 0x000000010a0a7899 */ /* 0x000fe4000800063f */
[----:B0-----:R-:W-:Y:S02]  /*02c0*/  ULEA UR4, UR6, UR4, 0x18 ;  /* 0x0000000406047291 */ /* 0x001fe4000f8ec03f */
[----:B------:R-:W-:-:S04]  /*02d0*/  UIADD3 UR6, -UR7, 0x100000, URZ ;  /* 0x0010000007067890 */ /* 0x000fc8000fffe13f */
[----:B------:R-:W-:Y:S02]  /*02e0*/  USHF.L.U32 UR7, UR6, 0xb, URZ ;  /* 0x0000000b06077899 */ /* 0x000fe4000800063f */
[----:B------:R-:W-:Y:S01]  /*02f0*/  USHF.L.U32 UR6, UR6, 0x1, URZ ;  /* 0x0000000106067899 */ /* 0x000fe2000800063f */
[----:B------:R-:W0:Y:S11]  /*0300*/  FENCE.VIEW.ASYNC.S ;  /* 0x00000000000073c6 */ /* 0x000e360000000000 */
[----:B0-----:R0:W1:Y:S01]  /*0310*/  SYNCS.EXCH.64 URZ, [UR4], UR6 ;  /* 0x00000006043f75b2 */ /* 0x0010620008000100 */
[----:B------:R0:W2:Y:S01]  /*0320*/  SYNCS.EXCH.64 URZ, [UR4+0x18], UR10 ;  /* 0x0000180a043f75b2 */ /* 0x0000a20008000100 */
[----:B------:R0:W3:Y:S01]  /*0330*/  SYNCS.EXCH.64 URZ, [UR4+0x8], UR6 ;  /* 0x00000806043f75b2 */ /* 0x0000e20008000100 */
[----:B------:R0:W4:Y:S01]  /*0340*/  SYNCS.EXCH.64 URZ, [UR4+0x20], UR10 ;  /* 0x0000200a043f75b2 */ /* 0x0001220008000100 */
[----:B------:R0:W0:Y:S01]  /*0350*/  SYNCS.EXCH.64 URZ, [UR4+0x10], UR6 ;  /* 0x00001006043f75b2 */ /* 0x0000220008000100 */
[----:B------:R0:W0:Y:S01]  /*0360*/  SYNCS.EXCH.64 URZ, [UR4+0x28], UR10 ;  /* 0x0000280a043f75b2 */ /* 0x0000220008000100 */
[----:B------:R-:W-:Y:S01]  /*0370*/  NOP ;  /* 0x0000000000007918 */ /* 0x000fe20000000000 */
.L_x_2:
[----:B------:R-:W-:Y:S01]  /*0380*/  SHF.R.S32.HI R2, RZ, 0x1f, R3 ;  /* 0x0000001fff027819 */ /* 0x000fe20000011403 */
[----:B------:R-:W5:Y:S01]  /*0390*/  SHFL.IDX PT, R7, R0, RZ, 0x1f ;  /* 0x00001fff00077589 */ /* 0x000f6200000e0000 */
[----:B------:R-:W1:Y:S01]  /*03a0*/  S2UR UR20, SR_CTAID.X ;  /* 0x00000000001479c3 */ /* 0x000e620000002500 */
[----:B------:R-:W-:Y:S02]  /*03b0*/  ELECT P0, URZ, PT ;  /* 0x00000000003f782f */ /* 0x000fe40003800000 */
[----:B------:R-:W-:Y:S01]  /*03c0*/  LEA.HI R2, R2, R3, RZ, 0x7 ;  /* 0x0000000302027211 */ /* 0x000fe200078f38ff */
[----:B------:R1:W2:Y:S01]  /*03d0*/  SHFL.IDX PT, R10, R0, RZ, 0x1f ;  /* 0x00001fff000a7589 */ /* 0x0002a200000e0000 */
[----:B------:R-:W-:Y:S01]  /*03e0*/  SHF.R.S32.HI R9, RZ, 0x1f, R6 ;  /* 0x0000001fff097819 */ /* 0x000fe20000011406 */
[----:B0-----:R-:W-:Y:S01]  /*03f0*/  ULDC UR4, c[0x0][0x150] ;  /* 0x0000540000047ab9 */ /* 0x001fe20000000800 */
[----:B------:R-:W-:Y:S02]  /*0400*/  LOP3.LUT R2, R2, 0xffffff80, RZ, 0xc0, !PT ;  /* 0xffffff8002027812 */ /* 0x000fe400078ec0ff */
[----:B------:R-:W-:-:S02]  /*0410*/  ELECT P1, URZ, PT ;  /* 0x00000000003f782f */ /* 0x000fc40003820000 */
[----:B------:R-:W-:Y:S01]  /*0420*/  LEA.HI R9, R9, R6, RZ, 0x2 ;  /* 0x0000000609097211 */ /* 0x000fe200078f10ff */
[----:B------:R-:W0:Y:S01]  /*0430*/  LDC R12, c[0x0][0x144] ;  /* 0x00005100ff0c7b82 */ /* 0x000e220000000800 */
[----:B------:R-:W-:Y:S01]  /*0440*/  UMOV UR6, 0x20 ;  /* 0x0000002000067882 */ /* 0x000fe20000000000 */
[----:B------:R-:W-:Y:S01]  /*0450*/  IMAD.IADD R2, R3, 0x1, -R2 ;  /* 0x0000000103027824 */ /* 0x000fe200078e0a02 */
[----:B------:R-:W-:Y:S01]  /*0460*/  LOP3.LUT R9, R9, 0x3ffffffc, RZ, 0xc0, !PT ;  /* 0x3ffffffc09097812 */ /* 0x000fe200078ec0ff */
[----:B------:R-:W-:Y:S01]  /*0470*/  UMOV UR10, 0x80 ;  /* 0x00000080000a7882 */ /* 0x000fe20000000000 */
[----:B------:R-:W-:Y:S01]  /*0480*/  NOP ;  /* 0x0000000000007918 */ /* 0x000fe20000000000 */
[----:B------:R-:W-:Y:S01]  /*0490*/  NOP ;  /* 0x0000000000007918 */ /* 0x000fe20000000000 */
[----:B------:R-:W-:Y:S01]  /*04a0*/  SHF.R.S32.HI R13, RZ, 0x1f, R2 ;  /* 0x0000001fff0d7819 */ /* 0x000fe20000011402 */
[----:B------:R-:W-:Y:S01]  /*04b0*/  IMAD.IADD R9, R6, 0x1, -R9 ;  /* 0x0000000106097824 */ /* 0x000fe200078e0a09 */
[----:B------:R-:W-:Y:S01]  /*04c0*/  ISETP.NE.AND P2, PT, RZ, UR16, PT ;  /* 0x00000010ff007c0c */ /* 0x000fe2000bf45270 */
[----:B------:R-:W3:Y:S01]  /*04d0*/  SHFL.IDX PT, R6, R5, RZ, 0x1f ;  /* 0x00001fff05067589 */ /* 0x000ee200000e0000 */
[----:B------:R-:W-:-:S02]  /*04e0*/  LEA.HI R4, R13, R2, RZ, 0x3 ;  /* 0x000000020d047211 */ /* 0x000fc400078f18ff */
[----:B-----5:R-:W-:Y:S02]  /*04f0*/  ISETP.NE.OR P0, PT, R7, RZ, !P0 ;  /* 0x000000ff0700720c */ /* 0x020fe40004705670 */
[--C-:B------:R-:W-:Y:S02]  /*0500*/  SHF.R.S32.HI R7, RZ, 0x3, R4.reuse ;  /* 0x00000003ff077819 */ /* 0x100fe40000011404 */
[----:B------:R-:W-:Y:S02]  /*0510*/  SHF.R.S32.HI R8, RZ, 0x1f, R4 ;  /* 0x0000001fff087819 */ /* 0x000fe40000011404 */
[----:B------:R-:W5:Y:S01]  /*0520*/  S2R R4, SR_CTAID.Y ;  /* 0x0000000000047919 */ /* 0x000f620000002600 */
[----:B-1----:R-:W-:Y:S02]  /*0530*/  I2FP.F32.U32 R0, UR20 ;  /* 0x0000001400007c45 */ /* 0x002fe40008201000 */
[----:B------:R-:W-:Y:S02]  /*0540*/  LEA.HI R8, R8, R7, RZ, 0x2 ;  /* 0x0000000708087211 */ /* 0x000fe400078f10ff */
[----:B--2---:R-:W-:Y:S01]  /*0550*/  ISETP.NE.OR P1, PT, R10, RZ, !P1 ;  /* 0x000000ff0a00720c */ /* 0x004fe20004f25670 */
[----:B------:R-:W-:Y:S01]  /*0560*/  FMUL R11, R0, UR4 ;  /* 0x00000004000b7c20 */ /* 0x000fe20008400000 */
[----:B------:R-:W-:Y:S01]  /*0570*/  LOP3.LUT R8, R8, 0xfffffffc, RZ, 0xc0, !PT ;  /* 0xfffffffc08087812 */ /* 0x000fe200078ec0ff */
[----:B------:R-:W-:Y:S01]  /*0580*/  VOTEU.ALL UP0, P0 ;  /* 0x00000000003f7886 */ /* 0x000fe20000000000 */
[----:B------:R-:W-:-:S03]  /*0590*/  ULDC UR4, c[0x0][0x154] ;  /* 0x0000550000047ab9 */ /* 0x000fc60000000800 */
[----:B------:R-:W1:Y:S01]  /*05a0*/  F2I.U32.TRUNC.NTZ R11, R11 ;  /* 0x0000000b000b7305 */ /* 0x000e62000020f000 */
[----:B------:R-:W-:Y:S01]  /*05b0*/  IMAD.IADD R8, R7, 0x1, -R8 ;  /* 0x0000000107087824 */ /* 0x000fe200078e0a08 */
[----:B------:R-:W2:Y:S01]  /*05c0*/  @!UP0 S2UR UR9, SR_CgaCtaId ;  /* 0x00000000000989c3 */ /* 0x000ea20000008800 */
[----:B------:R-:W-:-:S04]  /*05d0*/  @!UP0 UIADD3 UR6, -UR6, 0x100000, URZ ;  /* 0x0010000006068890 */ /* 0x000fc8000fffe13f */
[----:B------:R-:W-:Y:S02]  /*05e0*/  @!UP0 USHF.L.U32 UR7, UR6, 0xb, URZ ;  /* 0x0000000b06078899 */ /* 0x000fe4000800063f */
[----:B------:R-:W-:Y:S01]  /*05f0*/  @!UP0 USHF.L.U32 UR6, UR6, 0x1, URZ ;  /* 0x0000000106068899 */ /* 0x000fe2000800063f */
[----:B---3--:R-:W-:Y:S01]  /*0600*/  R2UR UR14, R6 ;  /* 0x00000000060e72ca */ /* 0x008fe200000e0000 */
[----:B------:R-:W-:Y:S01]  /*0610*/  IMAD R8, R9, 0x4, R8 ;  /* 0x0000000409087824 */ /* 0x000fe200078e0208 */
[----:B------:R-:W-:Y:S01]  /*0620*/  VOTEU.ALL UP1, P1 ;  /* 0x00000000003f7886 */ /* 0x000fe20000820000 */
[----:B------:R-:W-:Y:S01]  /*0630*/  VOTEU.ALL UP2, P1 ;  /* 0x00000000003f7886 */ /* 0x000fe20000840000 */
[----:B------:R-:W-:Y:S01]  /*0640*/  VOTEU.ALL UP3, P1 ;  /* 0x00000000003f7886 */ /* 0x000fe20000860000 */
[C---:B------:R-:W-:Y:S01]  /*0650*/  IMAD.SHL.U32 R7, R8.reuse, 0x4, RZ ;  /* 0x0000000408077824 */ /* 0x040fe200078e00ff */
[----:B------:R-:W-:Y:S01]  /*0660*/  LEA.HI R0, R8, R8, RZ, 0x1 ;  /* 0x0000000808007211 */ /* 0x000fe200078f08ff */
[----:B------:R-:W3:Y:S01]  /*0670*/  @!UP1 S2UR UR13, SR_CgaCtaId ;  /* 0x00000000000d99c3 */ /* 0x000ee20000008800 */
[----:B------:R-:W-:Y:S01]  /*0680*/  @!UP1 UMOV UR12, 0x400 ;  /* 0x00000400000c9882 */ /* 0x000fe20000000000 */
[----:B------:R-:W-:-:S04]  /*0690*/  @!UP1 UIADD3 UR10, -UR10, 0x100000, URZ ;  /* 0x001000000a0a9890 */ /* 0x000fc8000fffe13f */
[----:B------:R-:W-:Y:S02]  /*06a0*/  @!UP1 USHF.L.U32 UR11, UR10, 0xb, URZ ;  /* 0x0000000b0a0b9899 */ /* 0x000fe4000800063f */
[----:B------:R-:W-:Y:S01]  /*06b0*/  @!UP1 USHF.L.U32 UR10, UR10, 0x1, URZ ;  /* 0x000000010a0a9899 */ /* 0x000fe2000800063f */
[----:B------:R-:W-:Y:S01]  /*06c0*/  LOP3.LUT R9, R0, 0xfffffffe, RZ, 0xc0, !PT ;  /* 0xfffffffe00097812 */ /* 0x000fe200078ec0ff */
[----:B-1----:R-:W-:Y:S01]  /*06d0*/  IMAD.MOV R15, RZ, RZ, -R11 ;  /* 0x000000ffff0f7224 */ /* 0x002fe200078e0a0b */
[----:B------:R-:W-:Y:S01]  /*06e0*/  LOP3.LUT R16, R8, 0xc, R7, 0x78, !PT ;  /* 0x0000000c08107812 */ /* 0x000fe200078e7807 */
[----:B------:R-:W-:Y:S01]  /*06f0*/  VOTEU.ALL UP4, P1 ;  /* 0x00000000003f7886 */ /* 0x000fe20000880000 */
[----:B------:R-:W-:Y:S01]  /*0700*/  VOTEU.ALL UP5, P1 ;  /* 0x00000000003f7886 */ /* 0x000fe200008a0000 */
[----:B0-----:R-:W-:Y:S01]  /*0710*/  IMAD R14, R12, R15, UR20 ;  /* 0x000000140c0e7e24 */ /* 0x001fe2000f8e020f */
[----:B-----5:R-:W-:Y:S01]  /*0720*/  I2FP.F32.U32 R0, R4 ;  /* 0x0000000400007245 */ /* 0x020fe20000201000 */
[----:B------:R-:W0:Y:S01]  /*0730*/  LDC R15, c[0x0][0x148] ;  /* 0x00005200ff0f7b82 */ /* 0x000e220000000800 */
[----:B------:R-:W-:Y:S01]  /*0740*/  IMAD.IADD R9, R8, 0x1, -R9 ;  /* 0x0000000108097824 */ /* 0x000fe200078e0a09 */
[----:B------:R1:W-:Y:S02]  /*0750*/  STL [R1+0x458], R16 ;  /* 0x0004581001007387 */ /* 0x0003e40000100800 */
[----:B------:R-:W-:Y:S01]  /*0760*/  FMUL R0, R0, UR4 ;  /* 0x0000000400007c20 */ /* 0x000fe20008400000 */
[----:B------:R-:W-:Y:S01]  /*0770*/  @!UP0 UMOV UR4, 0x400 ;  /* 0x0000040000048882 */ /* 0x000fe20000000000 */
[----:B------:R-:W-:Y:S01]  /*0780*/  ISETP.NE.AND P3, PT, R9, R14, PT ;  /* 0x0000000e0900720c */ /* 0x000fe20003f65270 */
[----:B--2---:R-:W-:Y:S01]  /*0790*/  @!UP0 ULEA UR4, UR9, UR4, 0x18 ;  /* 0x0000000409048291 */ /* 0x004fe2000f8ec03f */
[----:B------:R-:W2:Y:S01]  /*07a0*/  LDC R8, c[0x0][0x140] ;  /* 0x00005000ff087b82 */ /* 0x000ea20000000800 */
[----:B------:R-:W-:Y:S01]  /*07b0*/  VOTEU.ALL UP0, P0 ;  /* 0x00000000003f7886 */ /* 0x000fe20000000000 */
[----:B------:R-:W5:Y:S01]  /*07c0*/  F2I.U32.TRUNC.NTZ R0, R0 ;  /* 0x0000000000007305 */ /* 0x000f62000020f000 */
[----:B---3--:R-:W-:Y:S01]  /*07d0*/  @!UP1 ULEA UR12, UR13, UR12, 0x18 ;  /* 0x0000000c0d0c9291 */ /* 0x008fe2000f8ec03f */
[----:B------:R-:W-:Y:S01]  /*07e0*/  VOTEU.ALL UP1, P0 ;  /* 0x00000000003f7886 */ /* 0x000fe20000020000 */
[----:B------:R-:W-:Y:S01]  /*07f0*/  LOP3.LUT P0, RZ, R2, 0x7, RZ, 0xc0, !PT ;  /* 0x0000000702ff7812 */ /* 0x000fe2000780c0ff */
[----:B------:R-:W3:Y:S05]  /*0800*/  FENCE.VIEW.ASYNC.S ;  /* 0x00000000000073c6 */ /* 0x000eea0000000000 */
[----:B---3--:R1:W3:Y:S01]  /*0810*/  @!UP0 SYNCS.EXCH.64 URZ, [UR4+0x60], UR6 ;  /* 0x00006006043f85b2 */ /* 0x0082e20008000100 */
[C---:B------:R-:W-:Y:S01]  /*0820*/  ISETP.LT.U32.AND P0, PT, R16.reuse, 0x2, !P0 ;  /* 0x000000021000780c */ /* 0x040fe20004701070 */
[----:B-----5:R-:W-:Y:S01]  /*0830*/  IMAD.MOV R18, RZ, RZ, -R0 ;  /* 0x000000ffff127224 */ /* 0x020fe200078e0a00 */
[----:B------:R-:W-:-:S03]  /*0840*/  @P3 LEA.HI R0, R16, R16, RZ, 0x1 ;  /* 0x0000001010003211 */ /* 0x000fc600078f08ff */
[----:B0-----:R-:W-:Y:S01]  /*0850*/  IMAD R7, R15, R18, R4 ;  /* 0x000000120f077224 */ /* 0x001fe200078e0204 */
[----:B------:R-:W-:Y:S02]  /*0860*/  @P3 SHF.R.S32.HI R0, RZ, 0x1, R0 ;  /* 0x00000001ff003819 */ /* 0x000fe40000011400 */
[----:B--2---:R-:W-:Y:S02]  /*0870*/  ISETP.EQ.U32.AND P1, PT, R8, 0x1, PT ;  /* 0x000000010800780c */ /* 0x004fe40003f22070 */
[----:B------:R-:W-:Y:S01]  /*0880*/  @P3 ISETP.NE.AND P4, PT, R0, R7, PT ;  /* 0x000000070000320c */ /* 0x000fe20003f85270 */
[----:B------:R-:W-:Y:S01]  /*0890*/  IMAD.MOV.U32 R0, RZ, RZ, 0x1 ;  /* 0x00000001ff007424 */ /* 0x000fe200078e00ff */
[----:B------:R-:W-:Y:S01]  /*08a0*/  SEL R7, RZ, 0x1, !P0 ;  /* 0x00000001ff077807 */ /* 0x000fe20004000000 */
[----:B------:R1:W0:Y:S01]  /*08b0*/  @!UP1 SYNCS.EXCH.64 URZ, [UR4+0x68], UR6 ;  /* 0x00006806043f95b2 */ /* 0x0002220008000100 */
[----:B------:R-:W-:Y:S01]  /*08c0*/  @P3 SEL R0, RZ, 0x1, P4 ;  /* 0x00000001ff003807 */ /* 0x000fe20002000000 */
[----:B------:R-:W-:-:S03]  /*08d0*/  NOP ;  /* 0x0000000000007918 */ /* 0x000fc60000000000 */
[----:B------:R-:W-:-:S05]  /*08e0*/  LOP3.LUT R0, R0, R7, RZ, 0xc0, !PT ;  /* 0x0000000700007212 */ /* 0x000fca00078ec0ff */
[----:B------:R1:W-:Y:S01]  /*08f0*/  STL [R1+0x454], R0 ;  /* 0x0004540001007387 */ /* 0x0003e20000100800 */
[----:B------:R1:W2:Y:S01]  /*0900*/  @!UP2 SYNCS.EXCH.64 URZ, [UR12+0x40], UR10 ;  /* 0x0000400a0c3fa5b2 */ /* 0x0002a20008000100 */
[----:B------:R1:W0:Y:S01]  /*0910*/  @!UP3 SYNCS.EXCH.64 URZ, [UR12+0x48], UR10 ;  /* 0x0000480a0c3fb5b2 */ /* 0x0002220008000100 */
[----:B------:R1:W0:Y:S01]  /*0920*/  @!UP4 SYNCS.EXCH.64 URZ, [UR12+0x50], UR10 ;  /* 0x0000500a0c3fc5b2 */ /* 0x0002220008000100 */
[----:B------:R1:W0:Y:S01]  /*0930*/  @!UP5 SYNCS.EXCH.64 URZ, [UR12+0x58], UR10 ;  /* 0x0000580a0c3fd5b2 */ /* 0x0002220008000100 */
[----:B------:R-:W-:Y:S01]  /*0940*/  NOP ;  /* 0x0000000000007918 */ /* 0x000fe20000000000 */
[----:B---3--:R-:W-:Y:S05]  /*0950*/  @!P1 BRA `(.L_x_3) ;  /* 0x0000000000089947 */ /* 0x008fea0003800000 */
[----:B0-2-4-:R-:W-:Y:S01]  /*0960*/  UCGABAR_ARV ;  /* 0x00000000000079c7 */ /* 0x015fe20008000000 */
[----:B------:R-:W-:Y:S05]  /*0970*/  BRA `(.L_x_4) ;  /* 0x0000000000047947 */ /* 0x000fea0003800000 */
.L_x_3:
[----:B0-2-4-:R-:W-:Y:S01]  /*0980*/  NOP ;  /* 0x0000000000007918 */ /* 0x015fe20000000000 */
.L_x_4:
[----:B-1----:R-:W-:Y:S01]  /*0990*/  ULDC.64 UR6, c[0x0][0x598] ;  /* 0x0001660000067ab9 */ /* 0x002fe20000000a00 */
[----:B------:R-:W-:Y:S01]  /*09a0*/  ULDC.64 UR28, c[0x0][0x208] ;  /* 0x00008200001c7ab9 */ /* 0x000fe20000000a00 */
[----:B------:R-:W-:-:S04]  /*09b0*/  ISETP.NE.U32.AND P0, PT, RZ, UR6, PT ;  /* 0x00000006ff007c0c */ /* 0x000fc8000bf05070 */
[----:B------:R-:W-:-:S13]  /*09c0*/  ISETP.NE.AND.EX P0, PT, RZ, UR7, PT, P0 ;  /* 0x00000007ff007c0c */ /* 0x000fda000bf05300 */
[----:B------:R-:W-:Y:S05]  /*09d0*/  @!P0 BRA `(.L_x_5) ;  /* 0x0000000000208947 */ /* 0x000fea0003800000 */
[----:B------:R-:W0:Y:S02]  /*09e0*/  LDC.64 R6, c[0x0][0x598] ;  /* 0x00016600ff067b82 */ /* 0x000e240000000a00 */
[----:B0-----:R-:W2:Y:S02]  /*09f0*/  LDG.E.64 R6, desc[UR28][R6.64] ;  /* 0x0000001c06067981 */ /* 0x001ea4000c1e1b00 */
[----:B--2---:R-:W-:-:S04]  /*0a00*/  ISETP.NE.U32.AND P0, PT, R6, RZ, PT ;  /* 0x000000ff0600720c */ /* 0x004fc80003f05070 */
[----:B------:R-:W-:-:S13]  /*0a10*/  ISETP.NE.AND.EX P0, PT, R7, RZ, PT, P0 ;  /* 0x000000ff0700720c */ /* 0x000fda0003f05300 */
[----:B------:R-:W-:Y:S05]  /*0a20*/  @!P0 BRA `(.L_x_5) ;  /* 0x00000000000c8947 */ /* 0x000fea0003800000 */
[----:B------:R-:W2:Y:S02]  /*0a30*/  LD.E R6, desc[UR28][R6.64] ;  /* 0x0000001c06067980 */ /* 0x000ea4000c101900 */
[----:B--2---:R-:W-:Y:S01]  /*0a40*/  R2UR UR19, R6 ;  /* 0x00000000061372ca */ /* 0x004fe200000e0000 */
[----:B------:R-:W-:-:S14]  /*0a50*/  BRA `(.L_x_6) ;  /* 0x0000000000247947 */ /* 0x000fdc0003800000 */
.L_x_5:
[----:B------:R-:W-:Y:S02]  /*0a60*/  ULDC.64 UR6, c[0x0][0x588] ;  /* 0x0001620000067ab9 */ /* 0x000fe40000000a00 */
[----:B------:R-:W-:-:S04]  /*0a70*/  ISETP.NE.U32.AND P0, PT, RZ, UR6, PT ;  /* 0x00000006ff007c0c */ /* 0x000fc8000bf05070 */
[----:B------:R-:W-:-:S13]  /*0a80*/  ISETP.NE.AND.EX P0, PT, RZ, UR7, PT, P0 ;  /* 0x00000007ff007c0c */ /* 0x000fda000bf05300 */
[----:B------:R-:W-:Y:S05]  /*0a90*/  @!P0 BRA `(.L_x_7) ;  /* 0x0000000000108947 */ /* 0x000fea0003800000 */
[----:B------:R-:W0:Y:S02]  /*0aa0*/  LDC.64 R6, c[0x0][0x588] ;  /* 0x00016200ff067b82 */ /* 0x000e240000000a00 */
[----:B0-----:R-:W2:Y:S02]  /*0ab0*/  LDG.E R6, desc[UR28][R6.64] ;  /* 0x0000001c06067981 */ /* 0x001ea4000c1e1900 */
[----:B--2---:R-:W-:Y:S01]  /*0ac0*/  R2UR UR19, R6 ;  /* 0x00000000061372ca */ /* 0x004fe200000e0000 */
[----:B------:R-:W-:-:S14]  /*0ad0*/  BRA `(.L_x_6) ;  /* 0x0000000000047947 */ /* 0x000fdc0003800000 */
.L_x_7:
[----:B------:R-:W-:-:S05]  /*0ae0*/  ULDC UR19, c[0x0][0x580] ;  /* 0x0001600000137ab9 */ /* 0x000fca0000000800 */
.L_x_6:
[----:B------:R-:W-:Y:S02]  /*0af0*/  ULDC.64 UR6, c[0x0][0x5a0] ;  /* 0x0001680000067ab9 */ /* 0x000fe40000000a00 */
        /* <DEDUP_REMOVED lines=11> */
.L_x_8:
        /* <DEDUP_REMOVED lines=8> */
.L_x_10:
[----:B------:R-:W-:-:S05]  /*0c30*/  ULDC UR18, c[0x0][0x584] ;  /* 0x0001610000127ab9 */ /* 0x000fca0000000800 */
.L_x_9:
[----:B------:R-:W0:Y:S01]  /*0c40*/  LDC R0, c[0x0][0x65c] ;  /* 0x00019700ff007b82 */ /* 0x000e220000000800 */
[----:B------:R-:W-:Y:S01]  /*0c50*/  IMAD.U32 R6, RZ, RZ, UR20 ;  /* 0x00000014ff067e24 */ /* 0x000fe2000f8e00ff */
[----:B------:R-:W-:Y:S01]  /*0c60*/  UISETP.NE.AND UP0, UPT, UR16, 0x2, UPT ;  /* 0x000000021000788c */ /* 0x000fe2000bf05270 */
[----:B------:R-:W-:Y:S01]  /*0c70*/  IMAD.MOV.U32 R7, RZ, RZ, RZ ;  /* 0x000000ffff077224 */ /* 0x000fe200078e00ff */
[----:B------:R-:W-:Y:S01]  /*0c80*/  ULDC UR9, c[0x0][0x28c] ;  /* 0x0000a30000097ab9 */ /* 0x000fe20000000800 */
[----:B------:R-:W-:Y:S01]  /*0c90*/  UMOV UR17, URZ ;  /* 0x0000003f00117c82 */ /* 0x000fe20008000000 */
[----:B------:R-:W-:Y:S02]  /*0ca0*/  UIADD3 UR9, UR9, 0x7f, URZ ;  /* 0x0000007f09097890 */ /* 0x000fe4000fffe03f */
[----:B------:R-:W-:Y:S01]  /*0cb0*/  PLOP3.LUT P0, PT, PT, PT, UP0, 0x80, 0x0 ;  /* 0x000000000000781c */ /* 0x000fe20003f0f008 */
[----:B------:R-:W-:Y:S01]  /*0cc0*/  UMOV UR4, URZ ;  /* 0x0000003f00047c82 */ /* 0x000fe20008000000 */
[----:B------:R-:W-:Y:S01]  /*0cd0*/  USHF.R.S32.HI UR10, URZ, 0x1f, UR9 ;  /* 0x0000001f3f0a7899 */ /* 0x000fe20008011409 */
[----:B------:R-:W-:-:S03]  /*0ce0*/  ULDC.64 UR12, c[0x0][0x650] ;  /* 0x00019400000c7ab9 */ /* 0x000fc60000000a00 */
[----:B------:R-:W-:Y:S01]  /*0cf0*/  ULEA.HI UR10, UR10, UR9, URZ, 0x7 ;  /* 0x000000090a0a7291 */ /* 0x000fe2000f8f383f */
[----:B0-----:R-:W-:-:S13]  /*0d00*/  ISETP.NE.AND P3, PT, R0, 0x1, PT ;  /* 0x000000010000780c */ /* 0x001fda0003f65270 */
[----:B------:R-:W0:Y:S01]  /*0d10*/  @P3 LDC R9, c[0x0][0x10] ;  /* 0x00000400ff093b82 */ /* 0x000e220000000800 */
[----:B------:R-:W-:-:S07]  /*0d20*/  @P3 IMAD.MOV.U32 R5, RZ, RZ, RZ ;  /* 0x000000ffff053224 */ /* 0x000fce00078e00ff */
[----:B------:R-:W1:Y:S01]  /*0d30*/  @!P3 LDC R11, c[0x0][0xc] ;  /* 0x00000300ff0bbb82 */ /* 0x000e620000000800 */
[----:B------:R-:W-:Y:S01]  /*0d40*/  ULDC UR6, c[0x0][0xc] ;  /* 0x0000030000067ab9 */ /* 0x000fe20000000800 */
[----:B------:R-:W-:Y:S01]  /*0d50*/  ULDC UR7, c[0x0][0x10] ;  /* 0x0000040000077ab9 */ /* 0x000fe20000000800 */
[----:B------:R-:W-:Y:S01]  /*0d60*/  ULDC UR9, c[0x0][0x14] ;  /* 0x0000050000097ab9 */ /* 0x000fe20000000800 */
[----:B------:R-:W-:-:S04]  /*0d70*/  UIMAD.WIDE.U32 UR6, UR6, UR7, URZ ;  /* 0x00000007060672a5 */ /* 0x000fc8000f8e003f */
[----:B------:R-:W-:Y:S02]  /*0d80*/  UIMAD.WIDE.U32 UR26, UR6, UR9, URZ ;  /* 0x00000009061a72a5 */ /* 0x000fe4000f8e003f */
[----:B------:R-:W-:Y:S02]  /*0d90*/  UIMAD UR7, UR7, UR9, URZ ;  /* 0x00000009070772a4 */ /* 0x000fe4000f8e023f */
[----:B------:R-:W-:Y:S02]  /*0da0*/  USHF.R.S32.HI UR6, URZ, 0x7, UR10 ;  /* 0x000000073f067899 */ /* 0x000fe4000801140a */
[----:B------:R-:W-:Y:S01]  /*0db0*/  UIADD3 UR7, UR27, UR7, URZ ;  /* 0x000000071b077290 */ /* 0x000fe2000fffe03f */
[----:B0-----:R-:W-:-:S04]  /*0dc0*/  @P3 IMAD.WIDE.U32 R8, R9, UR20, R4 ;  /* 0x0000001409083c25 */ /* 0x001fc8000f8e0004 */
[----:B------:R-:W-:Y:S02]  /*0dd0*/  @P3 IMAD.MOV.U32 R12, RZ, RZ, R8 ;  /* 0x000000ffff0c3224 */ /* 0x000fe400078e0008 */
[----:B-1----:R-:W-:-:S04]  /*0de0*/  @!P3 IMAD.WIDE.U32 R6, R4, R11, R6 ;  /* 0x0000000b0406b225 */ /* 0x002fc800078e0006 */
[----:B------:R-:W-:Y:S02]  /*0df0*/  @P3 IMAD.MOV.U32 R11, RZ, RZ, RZ ;  /* 0x000000ffff0b3224 */ /* 0x000fe400078e00ff */
[----:B------:R-:W-:Y:S02]  /*0e00*/  @!P3 IMAD.MOV.U32 R12, RZ, RZ, R6 ;  /* 0x000000ffff0cb224 */ /* 0x000fe400078e0006 */
[----:B------:R-:W-:Y:S02]  /*0e10*/  @P3 IMAD.IADD R10, R9, 0x1, R11 ;  /* 0x00000001090a3824 */ /* 0x000fe400078e020b */
[----:B------:R-:W-:Y:S01]  /*0e20*/  @!P3 IMAD.MOV.U32 R10, RZ, RZ, R7 ;  /* 0x000000ffff0ab224 */ /* 0x000fe200078e0007 */
[----:B------:R0:W-:Y:S03]  /*0e30*/  STL [R1+0x460], R12 ;  /* 0x0004600c01007387 */ /* 0x0001e60000100800 */
[----:B------:R-:W-:Y:S01]  /*0e40*/  IMAD.MOV.U32 R16, RZ, RZ, R10 ;  /* 0x000000ffff107224 */ /* 0x000fe200078e000a */
[----:B------:R0:W-:Y:S01]  /*0e50*/  STL [R1+0x45c], R10 ;  /* 0x00045c0a01007387 */ /* 0x0001e20000100800 */
[----:B------:R-:W-:Y:S05]  /*0e60*/  @P0 BRA `(.L_x_11) ;  /* 0x0000000000280947 */ /* 0x000fea0003800000 */
[----:B0-----:R-:W-:Y:S01]  /*0e70*/  IADD3 R12, P0, R12, UR26, RZ ;  /* 0x0000001a0c0c7c10 */ /* 0x001fe2000ff1e0ff */
[----:B------:R-:W-:Y:S02]  /*0e80*/  UISETP.GE.U32.AND UP0, UPT, UR6, 0x3, UPT ;  /* 0x000000030600788c */ /* 0x000fe4000bf06070 */
[----:B------:R-:W-:Y:S01]  /*0e90*/  UIMAD.WIDE.U32 UR10, UR6, -0x55555555, URZ ;  /* 0xaaaaaaab060a78a5 */ /* 0x000fe2000f8e003f */
[----:B------:R-:W-:Y:S01]  /*0ea0*/  IADD3.X R16, R16, UR7, RZ, P0, !PT ;  /* 0x0000000710107c10 */ /* 0x000fe200087fe4ff */
[----:B------:R1:W-:Y:S01]  /*0eb0*/  STL [R1+0x460], R12 ;  /* 0x0004600c01007387 */ /* 0x0003e20000100800 */
[----:B------:R-:W-:Y:S01]  /*0ec0*/  UMOV UR4, URZ ;  /* 0x0000003f00047c82 */ /* 0x000fe20008000000 */
[----:B------:R-:W-:Y:S02]  /*0ed0*/  USHF.R.U32.HI UR10, URZ, 0x1, UR11 ;  /* 0x000000013f0a7899 */ /* 0x000fe4000801160b */
[----:B------:R1:W-:Y:S02]  /*0ee0*/  STL [R1+0x45c], R16 ;  /* 0x00045c1001007387 */ /* 0x0003e40000100800 */
[----:B------:R-:W-:-:S02]  /*0ef0*/  UIMAD UR17, UR10, -0x3, UR6 ;  /* 0xfffffffd0a1178a4 */ /* 0x000fc4000f8e0206 */
[----:B------:R-:W-:-:S12]  /*0f00*/  @UP0 ULOP3.LUT UR4, UR10, 0x1, URZ, 0xc0, !UPT ;  /* 0x000000010a040892 */ /* 0x000fd8000f8ec03f */
.L_x_11:
[----:B------:R-:W-:Y:S01]  /*0f10*/  IMAD.MOV.U32 R8, RZ, RZ, -0x1 ;  /* 0xffffffffff087424 */ /* 0x000fe200078e00ff */
[----:B------:R-:W-:Y:S01]  /*0f20*/  ISETP.GE.U32.AND P0, PT, R12, UR12, PT ;  /* 0x0000000c0c007c0c */ /* 0x000fe2000bf06070 */
[----:B------:R-:W-:Y:S01]  /*0f30*/  IMAD.MOV.U32 R6, RZ, RZ, -0x1 ;  /* 0xffffffffff067424 */ /* 0x000fe200078e00ff */
[----:B------:R-:W-:Y:S01]  /*0f40*/  PRMT R0, RZ, 0x7610, R0 ;  /* 0x00007610ff007816 */ /* 0x000fe20000000000 */
[----:B------:R-:W-:Y:S01]  /*0f50*/  IMAD.MOV.U32 R7, RZ, RZ, -0x1 ;  /* 0xffffffffff077424 */ /* 0x000fe200078e00ff */
[----:B------:R2:W-:Y:S01]  /*0f60*/  STL [R1+0x464], R8 ;  /* 0x0004640801007387 */ /* 0x0005e20000100800 */
[----:B------:R-:W-:-:S03]  /*0f70*/  ISETP.GE.U32.AND.EX P0, PT, R16, UR13, PT, P0 ;  /* 0x0000000d10007c0c */ /* 0x000fc6000bf06100 */
[----:B------:R2:W-:Y:S04]  /*0f80*/  STL [R1+0x450], R6 ;  /* 0x0004500601007387 */ /* 0x0005e80000100800 */
[----:B------:R2:W-:Y:S06]  /*0f90*/  STL [R1+0x468], R7 ;  /* 0x0004680701007387 */ /* 0x0005ec0000100800 */
[----:B------:R-:W-:Y:S05]  /*0fa0*/  @P0 BRA `(.L_x_12) ;  /* 0x0000000400380947 */ /* 0x000fea0003800000 */
[----:B------:R-:W3:Y:S01]  /*0fb0*/  LDC.64 R20, c[0x0][0x628] ;  /* 0x00018a00ff147b82 */ /* 0x000ee20000000a00 */
[----:B--2---:R-:W-:Y:S02]  /*0fc0*/  IMAD.MOV.U32 R6, RZ, RZ, R12 ;  /* 0x000000ffff067224 */ /* 0x004fe400078e000c */
[----:B------:R-:W-:-:S05]  /*0fd0*/  IMAD.MOV.U32 R7, RZ, RZ, R16 ;  /* 0x000000ffff077224 */ /* 0x000fca00078e0010 */
[----:B------:R-:W2:Y:S08]  /*0fe0*/  LDC R0, c[0x0][0x630] ;  /* 0x00018c00ff007b82 */ /* 0x000eb00000000800 */
[----:B------:R-:W4:Y:S01]  /*0ff0*/  LDC.64 R22, c[0x0][0x620] ;  /* 0x00018800ff167b82 */ /* 0x000f220000000a00 */
[----:B---3--:R-:W-:-:S04]  /*1000*/  ISETP.NE.U32.AND P0, PT, R20, RZ, PT ;  /* 0x000000ff1400720c */ /* 0x008fc80003f05070 */
[----:B------:R-:W-:-:S13]  /*1010*/  ISETP.NE.AND.EX P0, PT, R21, RZ, PT, P0 ;  /* 0x000000ff1500720c */ /* 0x000fda0003f05300 */
[----:B--2-4-:R-:W-:Y:S05]  /*1020*/  @!P0 BRA `(.L_x_13) ;  /* 0x0000000000288947 */ /* 0x014fea0003800000 */
[----:B------:R-:W2:Y:S02]  /*1030*/  LDC R11, c[0x0][0x634] ;  /* 0x00018d00ff0b7b82 */ /* 0x000ea40000000800 */
[----:B--2---:R-:W-:-:S05]  /*1040*/  IADD3 R11, P0, R12, R11, RZ ;  /* 0x0000000b0c0b7210 */ /* 0x004fca0007f1e0ff */
[----:B------:R-:W-:-:S04]  /*1050*/  IMAD.X R17, RZ, RZ, R16, P0 ;  /* 0x000000ffff117224 */ /* 0x000fc800000e0610 */
[----:B------:R-:W-:-:S04]  /*1060*/  IMAD.WIDE.U32 R6, R17, R20, RZ ;  /* 0x0000001411067225 */ /* 0x000fc800078e00ff */
[----:B------:R-:W-:-:S04]  /*1070*/  IMAD.WIDE.U32 R8, P0, R11, R21, R6 ;  /* 0x000000150b087225 */ /* 0x000fc80007800006 */
[----:B------:R-:W-:-:S04]  /*1080*/  IMAD.WIDE.U32 R6, R11, R20, RZ ;  /* 0x000000140b067225 */ /* 0x000fc800078e00ff */
[----:B------:R-:W-:Y:S01]  /*1090*/  IMAD.X R11, RZ, RZ, RZ, P0 ;  /* 0x000000ffff0b7224 */ /* 0x000fe200000e06ff */
[----:B------:R-:W-:Y:S01]  /*10a0*/  IADD3 RZ, P0, R7, R8, RZ ;  /* 0x0000000807ff7210 */ /* 0x000fe20007f1e0ff */
[----:B0-----:R-:W-:-:S04]  /*10b0*/  IMAD.MOV.U32 R10, RZ, RZ, R9 ;  /* 0x000000ffff0a7224 */ /* 0x001fc800078e0009 */
[----:B------:R-:W-:-:S08]  /*10c0*/  IMAD.WIDE.U32.X R6, R17, R21, R10, P0 ;  /* 0x0000001511067225 */ /* 0x000fd000000e040a */
.L_x_13:
[----:B------:R-:W2:Y:S01]  /*10d0*/  LDC.64 R24, c[0x0][0x640] ;  /* 0x00019000ff187b82 */ /* 0x000ea20000000a00 */
[-CC-:B------:R-:W-:Y:S01]  /*10e0*/  SHF.R.U64 R27, R6, R0.reuse, R7.reuse ;  /* 0x00000000061b7219 */ /* 0x180fe20000001207 */
[----:B------:R-:W-:Y:S01]  /*10f0*/  IMAD.MOV.U32 R6, RZ, RZ, R12 ;  /* 0x000000ffff067224 */ /* 0x000fe200078e000c */
[----:B------:R-:W-:Y:S02]  /*1100*/  SHF.R.U32.HI R0, RZ, R0, R7 ;  /* 0x00000000ff007219 */ /* 0x000fe40000011607 */
[----:B------:R-:W-:-:S03]  /*1110*/  IADD3 R9, P0, RZ, -R27, RZ ;  /* 0x8000001bff097210 */ /* 0x000fc60007f1e0ff */
[----:B------:R-:W1:Y:S02]  /*1120*/  LDC R8, c[0x0][0x618] ;  /* 0x00018600ff087b82 */ /* 0x000e640000000800 */
[----:B------:R-:W-:-:S04]  /*1130*/  IMAD.X R7, RZ, RZ, ~R0, P0 ;  /* 0x000000ffff077224 */ /* 0x000fc800000e0e00 */
[-C--:B------:R-:W-:Y:S02]  /*1140*/  IMAD R0, R7, R22.reuse, RZ ;  /* 0x0000001607007224 */ /* 0x080fe400078e02ff */
[----:B0-----:R-:W0:Y:S01]  /*1150*/  LDC R10, c[0x0][0x608] ;  /* 0x00018200ff0a7b82 */ /* 0x001e220000000800 */
[----:B------:R-:W-:Y:S02]  /*1160*/  IMAD.MOV.U32 R7, RZ, RZ, R16 ;  /* 0x000000ffff077224 */ /* 0x000fe400078e0010 */
[----:B------:R-:W-:-:S05]  /*1170*/  IMAD.WIDE.U32 R6, R9, R22, R6 ;  /* 0x0000001609067225 */ /* 0x000fca00078e0006 */
[----:B------:R-:W3:Y:S01]  /*1180*/  LDC R21, c[0x0][0x658] ;  /* 0x00019600ff157b82 */ /* 0x000ee20000000800 */
[----:B------:R-:W-:Y:S01]  /*1190*/  IMAD R9, R9, R23, R0 ;  /* 0x0000001709097224 */ /* 0x000fe200078e0200 */
[----:B--2---:R-:W-:Y:S01]  /*11a0*/  ISETP.NE.U32.AND P0, PT, R24, RZ, PT ;  /* 0x000000ff1800720c */ /* 0x004fe20003f05070 */
[----:B------:R-:W-:Y:S02]  /*11b0*/  IMAD.MOV.U32 R0, RZ, RZ, -0x1 ;  /* 0xffffffffff007424 */ /* 0x000fe400078e00ff */
[----:B------:R-:W-:Y:S01]  /*11c0*/  IMAD.IADD R7, R7, 0x1, R9 ;  /* 0x0000000107077824 */ /* 0x000fe200078e0209 */
[----:B------:R-:W-:Y:S01]  /*11d0*/  ISETP.NE.AND.EX P0, PT, R25, RZ, PT, P0 ;  /* 0x000000ff1900720c */ /* 0x000fe20003f05300 */
[----:B------:R-:W-:Y:S01]  /*11e0*/  IMAD.MOV.U32 R22, RZ, RZ, 0x1 ;  /* 0x00000001ff167424 */ /* 0x000fe200078e00ff */
[----:B------:R-:W2:Y:S02]  /*11f0*/  LDC R19, c[0x0][0x600] ;  /* 0x00018000ff137b82 */ /* 0x000ea40000000800 */
[----:B-1----:R-:W-:-:S02]  /*1200*/  SHF.R.U64 R16, R6, R8, R7 ;  /* 0x0000000806107219 */ /* 0x002fc40000001207 */
[----:B------:R-:W-:-:S04]  /*1210*/  SHF.R.U32.HI R7, RZ, R8, R7 ;  /* 0x00000008ff077219 */ /* 0x000fc80000011607 */
[----:B------:R-:W1:Y:S01]  /*1220*/  LDC R20, c[0x0][0x648] ;  /* 0x00019200ff147b82 */ /* 0x000e620000000800 */
[-CC-:B0-----:R-:W-:Y:S02]  /*1230*/  SHF.R.U64 R29, R16, R10.reuse, R7.reuse ;  /* 0x0000000a101d7219 */ /* 0x181fe40000001207 */
[----:B------:R-:W-:-:S05]  /*1240*/  SHF.R.U32.HI R6, RZ, R10, R7 ;  /* 0x0000000aff067219 */ /* 0x000fca0000011607 */
[----:B------:R-:W0:Y:S01]  /*1250*/  LDC R23, c[0x0][0x638] ;  /* 0x00018e00ff177b82 */ /* 0x000e220000000800 */
[-CC-:B---3--:R-:W-:Y:S02]  /*1260*/  SHF.R.U64 R28, R29, R21.reuse, R6.reuse ;  /* 0x000000151d1c7219 */ /* 0x188fe40000001206 */
[-C--:B------:R-:W-:Y:S02]  /*1270*/  SHF.L.U32 R0, R0, R21.reuse, RZ ;  /* 0x0000001500007219 */ /* 0x080fe400000006ff */
[----:B------:R-:W-:Y:S01]  /*1280*/  SHF.R.U32.HI R7, RZ, R21, R6 ;  /* 0x00000015ff077219 */ /* 0x000fe20000011606 */
[----:B------:R-:W-:Y:S01]  /*1290*/  IMAD.MOV.U32 R6, RZ, RZ, R28 ;  /* 0x000000ffff067224 */ /* 0x000fe200078e001c */
[----:B------:R-:W-:Y:S01]  /*12a0*/  LOP3.LUT R12, RZ, R0, RZ, 0x33, !PT ;  /* 0x00000000ff0c7212 */ /* 0x000fe200078e33ff */
[----:B------:R-:W3:Y:S01]  /*12b0*/  LDC R26, c[0x0][0x610] ;  /* 0x00018400ff1a7b82 */ /* 0x000ee20000000800 */
[----:B------:R-:W-:Y:S05]  /*12c0*/  @!P0 BRA `(.L_x_14) ;  /* 0x0000000000288947 */ /* 0x000fea0003800000 */
[----:B------:R-:W4:Y:S02]  /*12d0*/  LDC R11, c[0x0][0x64c] ;  /* 0x00019300ff0b7b82 */ /* 0x000f240000000800 */
[----:B----4-:R-:W-:-:S05]  /*12e0*/  IADD3 R11, P0, R28, R11, RZ ;  /* 0x0000000b1c0b7210 */ /* 0x010fca0007f1e0ff */
[----:B------:R-:W-:-:S04]  /*12f0*/  IMAD.X R17, RZ, RZ, R7, P0 ;  /* 0x000000ffff117224 */ /* 0x000fc800000e0607 */
[----:B------:R-:W-:-:S04]  /*1300*/  IMAD.WIDE.U32 R6, R17, R24, RZ ;  /* 0x0000001811067225 */ /* 0x000fc800078e00ff */
[----:B------:R-:W-:-:S04]  /*1310*/  IMAD.WIDE.U32 R8, P0, R11, R25, R6 ;  /* 0x000000190b087225 */ /* 0x000fc80007800006 */
[----:B------:R-:W-:-:S04]  /*1320*/  IMAD.WIDE.U32 R6, R11, R24, RZ ;  /* 0x000000180b067225 */ /* 0x000fc800078e00ff */
[----:B------:R-:W-:Y:S01]  /*1330*/  IMAD.X R11, RZ, RZ, RZ, P0 ;  /* 0x000000ffff0b7224 */ /* 0x000fe200000e06ff */
[----:B------:R-:W-:Y:S01]  /*1340*/  IADD3 RZ, P0, R7, R8, RZ ;  /* 0x0000000807ff7210 */ /* 0x000fe20007f1e0ff */
[----:B------:R-:W-:-:S04]  /*1350*/  IMAD.MOV.U32 R10, RZ, RZ, R9 ;  /* 0x000000ffff0a7224 */ /* 0x000fc800078e0009 */
[----:B------:R-:W-:-:S08]  /*1360*/  IMAD.WIDE.U32.X R6, R17, R25, R10, P0 ;  /* 0x0000001911067225 */ /* 0x000fd000000e040a */
.L_x_14:
[----:B-1----:R-:W-:Y:S01]  /*1370*/  SHF.R.U64 R6, R6, R20, R7 ;  /* 0x0000001406067219 */ /* 0x002fe20000001207 */
[----:B--2---:R-:W-:Y:S01]  /*1380*/  VIADD R7, R19, 0xffffffff ;  /* 0xffffffff13077836 */ /* 0x004fe20000000000 */
[----:B------:R-:W-:Y:S01]  /*1390*/  SHF.L.U32 R0, R22, R21, RZ ;  /* 0x0000001516007219 */ /* 0x000fe200000006ff */
[----:B------:R-:W-:Y:S01]  /*13a0*/  @P3 IMAD R14, R15, R18, R4 ;  /* 0x000000120f0e3224 */ /* 0x000fe200078e0204 */
[----:B------:R-:W-:Y:S01]  /*13b0*/  LOP3.LUT R5, R29, R12, RZ, 0xc0, !PT ;  /* 0x0000000c1d057212 */ /* 0x000fe200078ec0ff */
[----:B------:R-:W-:Y:S01]  /*13c0*/  IMAD.MOV R8, RZ, RZ, -R6 ;  /* 0x000000ffff087224 */ /* 0x000fe200078e0a06 */
[----:B------:R-:W-:-:S03]  /*13d0*/  LOP3.LUT R7, R16, R7, RZ, 0xc0, !PT ;  /* 0x0000000710077212 */ /* 0x000fc600078ec0ff */
[----:B------:R-:W-:Y:S02]  /*13e0*/  IMAD R5, R0, R6, R5 ;  /* 0x0000000600057224 */ /* 0x000fe400078e0205 */
[----:B0-----:R-:W-:Y:S02]  /*13f0*/  IMAD R0, R8, R23, R28 ;  /* 0x0000001708007224 */ /* 0x001fe400078e021c */
[----:B---3--:R-:W-:Y:S02]  /*1400*/  IMAD R4, R5, R26, R14 ;  /* 0x0000001a05047224 */ /* 0x008fe400078e020e */
[----:B------:R-:W-:Y:S02]  /*1410*/  IMAD.MOV.U32 R6, RZ, RZ, 0x1 ;  /* 0x00000001ff067424 */ /* 0x000fe400078e00ff */
[----:B------:R-:W-:-:S03]  /*1420*/  IMAD R5, R0, R19, R7 ;  /* 0x0000001300057224 */ /* 0x000fc600078e0207 */
[----:B------:R-:W-:Y:S02]  /*1430*/  PRMT R0, R6, 0x7610, R0 ;  /* 0x0000761006007816 */ /* 0x000fe40000000000 */
[----:B------:R-:W-:Y:S02]  /*1440*/  SEL R6, R5, R4, !P3 ;  /* 0x0000000405067207 */ /* 0x000fe40005800000 */
[----:B------:R-:W-:-:S03]  /*1450*/  SEL R4, R4, R5, !P3 ;  /* 0x0000000504047207 */ /* 0x000fc60005800000 */
[----:B------:R3:W-:Y:S04]  /*1460*/  STL [R1+0x468], R6 ;  /* 0x0004680601007387 */ /* 0x0007e80000100800 */
[----:B------:R3:W-:Y:S04]  /*1470*/  STL [R1+0x450], R27 ;  /* 0x0004501b01007387 */ /* 0x0007e80000100800 */
[----:B------:R3:W-:Y:S02]  /*1480*/  STL [R1+0x464], R4 ;  /* 0x0004640401007387 */ /* 0x0007e40000100800 */
.L_x_12:
[----:B------:R-:W-:Y:S05]  /*1490*/  @!P1 BRA `(.L_x_15) ;  /* 0x00000000000c9947 */ /* 0x000fea0003800000 */
[----:B------:R-:W-:Y:S01]  /*14a0*/  UCGABAR_WAIT ;  /* 0x0000000000007dc7 */ /* 0x000fe20008000000 */
[----:B------:R-:W-:Y:S01]  /*14b0*/  CCTL.IVALL ;  /* 0x00000000ff00798f */ /* 0x000fe20002000000 */
[----:B------:R-:W-:Y:S05]  /*14c0*/  BRA `(.L_x_16) ;  /* 0x0000000000047947 */ /* 0x000fea0003800000 */
.L_x_15:
[----:B------:R-:W-:Y:S06]  /*14d0*/  BAR.SYNC.DEFER_BLOCKING 0x0 ;  /* 0x0000000000007b1d */ /* 0x000fec0000010000 */
.L_x_16:
[----:B------:R-:W-:Y:S05]  /*14e0*/  @!P2 BRA `(.L_x_17) ;  /* 0x0000028000b4a947 */ /* 0x000fea0003800000 */
[----:B------:R-:W-:-:S06]  /*14f0*/  UISETP.GT.U32.AND UP0, UPT, UR15, 0x1, UPT ;  /* 0x000000010f00788c */ /* 0x000fcc000bf04070 */
[----:B------:R-:W-:-:S13]  /*1500*/  PLOP3.LUT P0, PT, PT, PT, UP0, 0x80, 0x0 ;  /* 0x000000000000781c */ /* 0x000fda0003f0f008 */
[----:B------:R-:W-:Y:S05]  /*1510*/  @P0 EXIT ;  /* 0x000000000000094d */ /* 0x000fea0003800000 */
.L_x_18:
[----:B------:R-:W-:-:S08]  /*1520*/  NOP ;  /* 0x0000000000007918 */ /* 0x000fd00000000000 */
[----:B------:R-:W4:Y:S02]  /*1530*/  USETMAXREG.TRY_ALLOC.CTAPOOL UP0, 0xf0 ;  /* 0x000000f0000079c8 */ /* 0x000f240008000600 */
[----:B----4-:R-:W-:-:S13]  /*1540*/  PLOP3.LUT P0, PT, PT, PT, UP0, 0x80, 0x0 ;  /* 0x000000000000781c */ /* 0x010fda0003f0f008 */
[----:B------:R-:W-:Y:S05]  /*1550*/  @!P0 BRA `(.L_x_18) ;  /* 0xfffffffc00f08947 */ /* 0x000fea000383ffff */
[----:B------:R-:W-:-:S13]  /*1560*/  LOP3.LUT P0, RZ, R0, 0xff, RZ, 0xc0, !PT ;  /* 0x000000ff00ff7812 */ /* 0x000fda000780c0ff */
[----:B------:R-:W-:Y:S05]  /*1570*/  @!P0 EXIT ;  /* 0x000000000000894d */ /* 0x000fea0003800000 */
[CC--:B------:R-:W-:Y:S01]  /*1580*/  LEA.HI R0, R13.reuse, R2.reuse, RZ, 0x2 ;  /* 0x000000020d007211 */ /* 0x0c0fe200078f10ff */
[----:B------:R-:W4:Y:S01]  /*1590*/  S2UR UR11, SR_CgaCtaId ;  /* 0x00000000000b79c3 */ /* 0x000f220000008800 */
[----:B------:R-:W-:Y:S01]  /*15a0*/  LEA.HI R13, R13, R2, RZ, 0x5 ;  /* 0x000000020d0d7211 */ /* 0x000fe200078f28ff */
[----:B------:R-:W-:Y:S01]  /*15b0*/  ULDC UR20, c[0x0][0x284] ;  /* 0x0000a10000147ab9 */ /* 0x000fe20000000800 */
[--C-:B---3--:R-:W-:Y:S01]  /*15c0*/  SHF.R.S32.HI R4, RZ, 0x2, R0.reuse ;  /* 0x00000002ff047819 */ /* 0x108fe20000011400 */
[----:B------:R-:W-:Y:S01]  /*15d0*/  UIADD3 UR15, UR14, -0x1, URZ ;  /* 0xffffffff0e0f7890 */ /* 0x000fe2000fffe03f */
[----:B------:R-:W-:Y:S01]  /*15e0*/  SHF.R.S32.HI R3, RZ, 0x1f, R0 ;  /* 0x0000001fff037819 */ /* 0x000fe20000011400 */
[----:B------:R-:W-:Y:S01]  /*15f0*/  UMOV UR10, 0x400 ;  /* 0x00000400000a7882 */ /* 0x000fe20000000000 */
[----:B------:R-:W-:Y:S01]  /*1600*/  SHF.R.S32.HI R13, RZ, 0x5, R13 ;  /* 0x00000005ff0d7819 */ /* 0x000fe2000001140d */
[----:B------:R-:W-:Y:S01]  /*1610*/  UISETP.LT.AND UP0, UPT, UR6, 0x1, UPT ;  /* 0x000000010600788c */ /* 0x000fe2000bf01270 */
[----:B------:R-:W-:Y:S01]  /*1620*/  LEA.HI R3, R3, R4, RZ, 0x3 ;  /* 0x0000000403037211 */ /* 0x000fe200078f18ff */
[----:B------:R-:W-:-:S02]  /*1630*/  USHF.L.U32 UR13, UR15, 0x3, URZ ;  /* 0x000000030f0d7899 */ /* 0x000fc4000800063f */
[----:B------:R-:W-:Y:S01]  /*1640*/  USEL UR12, UR6, 0x1, UP0 ;  /* 0x00000001060c7887 */ /* 0x000fe20008000000 */
[----:B------:R-:W-:Y:S01]  /*1650*/  LOP3.LUT R3, R3, 0xfffffff8, RZ, 0xc0, !PT ;  /* 0xfffffff803037812 */ /* 0x000fe200078ec0ff */
[----:B------:R-:W-:Y:S02]  /*1660*/  ULOP3.LUT UR16, UR13, 0x8, URZ, 0xc0, !UPT ;  /* 0x000000080d107892 */ /* 0x000fe4000f8ec03f */
[----:B------:R-:W-:Y:S02]  /*1670*/  UISETP.NE.AND UP0, UPT, UR15, URZ, UPT ;  /* 0x0000003f0f00728c */ /* 0x000fe4000bf05270 */
[----:B------:R-:W-:Y:S01]  /*1680*/  IMAD.IADD R4, R4, 0x1, -R3 ;  /* 0x0000000104047824 */ /* 0x000fe200078e0a03 */
[----:B------:R-:W-:Y:S01]  /*1690*/  LOP3.LUT R3, R0, 0xfffffffc, RZ, 0xc0, !PT ;  /* 0xfffffffc00037812 */ /* 0x000fe200078ec0ff */
[----:B------:R-:W-:Y:S02]  /*16a0*/  ULOP3.LUT UR15, UR16, 0x8, URZ, 0x3c, !UPT ;  /* 0x00000008100f7892 */ /* 0x000fe4000f8e3c3f */
[C-C-:B------:R-:W-:Y:S01]  /*16b0*/  IMAD R0, R13.reuse, -0x10, -R4.reuse ;  /* 0xfffffff00d007824 */ /* 0x140fe200078e0a04 */
[--C-:B------:R-:W-:Y:S01]  /*16c0*/  SHF.R.S32.HI R5, RZ, 0x1f, R4.reuse ;  /* 0x0000001fff057819 */ /* 0x100fe20000011404 */
[----:B--2---:R-:W-:Y:S01]  /*16d0*/  IMAD.IADD R6, R2, 0x1, -R3 ;  /* 0x0000000102067824 */ /* 0x004fe200078e0a03 */
[----:B----4-:R-:W-:Y:S01]  /*16e0*/  ULEA UR10, UR11, UR10, 0x18 ;  /* 0x0000000a0b0a7291 */ /* 0x010fe2000f8ec03f */
[----:B------:R-:W-:Y:S01]  /*16f0*/  VIADD R0, R0, UR20 ;  /* 0x0000001400007c36 */ /* 0x000fe20008000000 */
[----:B------:R-:W-:Y:S01]  /*1700*/  ULOP3.LUT UR8, UR5, 0x1, URZ, 0xfc, !UPT ;  /* 0x0000000105087892 */ /* 0x000fe2000f8efc3f */
[----:B------:R-:W-:Y:S01]  /*1710*/  IMAD.WIDE R2, R13, 0x10, R4 ;  /* 0x000000100d027825 */ /* 0x000fe200078e0204 */
[----:B------:R2:W-:Y:S01]  /*1720*/  STL [R1+0x46c], R6 ;  /* 0x00046c0601007387 */ /* 0x0005e20000100800 */
[----:B------:R-:W-:-:S02]  /*1730*/  UIADD3 UR11, UR10, 0x40, URZ ;  /* 0x000000400a0b7890 */ /* 0x000fc4000fffe03f */
[----:B------:R-:W-:Y:S01]  /*1740*/  USHF.L.U32 UR9, UR6, 0x1, URZ ;  /* 0x0000000106097899 */ /* 0x000fe2000800063f */
[----:B------:R2:W-:Y:S01]  /*1750*/  STL [R1+0x478], R0 ;  /* 0x0004780001007387 */ /* 0x0005e20000100800 */
[----:B------:R-:W-:Y:S02]  /*1760*/  UIADD3 UR12, -UR12, UR6, URZ ;  /* 0x000000060c0c7290 */ /* 0x000fe4000fffe13f */
[----:B------:R-:W-:Y:S01]  /*1770*/  USEL UR13, URZ, 0x1, UP0 ;  /* 0x000000013f0d7887 */ /* 0x000fe20008000000 */
[----:B------:R2:W-:Y:S01]  /*1780*/  STL.64 [R1+0x470], R2 ;  /* 0x0004700201007387 */ /* 0x0005e20000100a00 */
[----:B------:R-:W-:Y:S02]  /*1790*/  ULEA UR14, UR14, UR11, 0x3 ;  /* 0x0000000b0e0e7291 */ /* 0x000fe4000f8e183f */
[----:B------:R-:W-:-:S12]  /*17a0*/  ULOP3.LUT UR16, UR16, 0x18, URZ, 0x3c, !UPT ;  /* 0x0000001810107892 */ /* 0x000fd8000f8e3c3f */
.L_x_557:
[----:B--2---:R-:W-:Y:S01]  /*17b0*/  IMAD.U32 R0, RZ, RZ, UR13 ;  /* 0x0000000dff007e24 */ /* 0x004fe2000f8e00ff */
[----:B0-----:R-:W2:Y:S01]  /*17c0*/  LDC R2, c[0x0][0x28c] ;  /* 0x0000a300ff027b82 */ /* 0x001ea20000000800 */
[----:B------:R-:W-:Y:S01]  /*17d0*/  UMOV UR24, URZ ;  /* 0x0000003f00187c82 */ /* 0x000fe20008000000 */
[----:B------:R-:W-:Y:S02]  /*17e0*/  UMOV UR30, UR17 ;  /* 0x00000011001e7c82 */ /* 0x000fe40008000000 */
[----:B------:R-:W-:-:S04]  /*17f0*/  SHF.L.U32 R0, R0, 0x1f, RZ ;  /* 0x0000001f00007819 */ /* 0x000fc800000006ff */
[----:B------:R-:W3:Y:S01]  /*1800*/  SYNCS.PHASECHK.TRANS64.TRYWAIT P0, [UR14+-0x8], R0 ;  /* 0xfffff800ff0075a7 */ /* 0x000ee2000800014e */
[----:B--2---:R-:W-:Y:S01]  /*1810*/  ISETP.GE.AND P1, PT, R2, 0x1, PT ;  /* 0x000000010200780c */ /* 0x004fe20003f26270 */
[----:B-1-3--:R-:W-:-:S12]  /*1820*/  @!P0 BRA `(.L_x_19) ;  /* 0x0000029000008947 */ /* 0x00afd80003800000 */
.L_x_578:
[----:B------:R3:W-:Y:S01]  /*1830*/  STL [R1+0x44c], RZ ;  /* 0x00044cff01007387 */ /* 0x0007e20000100800 */
[----:B------:R-:W-:Y:S01]  /*1840*/  UMOV UR25, UR4 ;  /* 0x0000000400197c82 */ /* 0x000fe20008000000 */
[----:B------:R-:W-:Y:S01]  /*1850*/  UMOV UR20, URZ ;  /* 0x0000003f00147c82 */ /* 0x000fe20008000000 */
[----:B------:R-:W-:Y:S01]  /*1860*/  UMOV UR21, URZ ;  /* 0x0000003f00157c82 */ /* 0x000fe20008000000 */
[----:B------:R3:W-:Y:S01]  /*1870*/  STL [R1+0x448], RZ ;  /* 0x000448ff01007387 */ /* 0x0007e20000100800 */
[----:B------:R-:W-:Y:S02]  /*1880*/  CS2R R236, SRZ ;  /* 0x0000000000ec7805 */ /* 0x000fe4000001ff00 */
[----:B------:R-:W-:Y:S02]  /*1890*/  CS2R R234, SRZ ;  /* 0x0000000000ea7805 */ /* 0x000fe4000001ff00 */
[----:B------:R-:W-:Y:S01]  /*18a0*/  CS2R R232, SRZ ;  /* 0x0000000000e87805 */ /* 0x000fe2000001ff00 */
[----:B------:R3:W-:Y:S01]  /*18b0*/  STL [R1+0x444], RZ ;  /* 0x000444ff01007387 */ /* 0x0007e20000100800 */
[----:B------:R-:W-:-:S02]  /*18c0*/  CS2R R230, SRZ ;  /* 0x0000000000e67805 */ /* 0x000fc4000001ff00 */
[----:B------:R-:W-:Y:S02]  /*18d0*/  CS2R R228, SRZ ;  /* 0x0000000000e47805 */ /* 0x000fe4000001ff00 */
[----:B------:R-:W-:Y:S01]  /*18e0*/  CS2R R226, SRZ ;  /* 0x0000000000e27805 */ /* 0x000fe2000001ff00 */
        /* <DEDUP_REMOVED lines=54> */
[----:B-1----:R-:W-:Y:S02]  /*1c50*/  CS2R R16, SRZ ;  /* 0x0000000000107805 */ /* 0x002fe4000001ff00 */
[----:B------:R-:W-:Y:S01]  /*1c60*/  CS2R R14, SRZ ;  /* 0x00000000000e7805 */ /* 0x000fe2000001ff00 */
[----:B------:R3:W-:Y:S01]  /*1c70*/  STL [R1+0x408], RZ ;  /* 0x000408ff01007387 */ /* 0x0007e20000100800 */
[----:B0-----:R-:W-:Y:S02]  /*1c80*/  CS2R R12, SRZ ;  /* 0x00000000000c7805 */ /* 0x001fe4000001ff00 */
[----:B------:R-:W-:Y:S02]  /*1c90*/  CS2R R10, SRZ ;  /* 0x00000000000a7805 */ /* 0x000fe4000001ff00 */
[----:B------:R-:W-:Y:S01]  /*1ca0*/  CS2R R8, SRZ ;  /* 0x0000000000087805 */ /* 0x000fe2000001ff00 */
[----:B------:R3:W-:Y:S01]  /*1cb0*/  STL [R1+0x404], RZ ;  /* 0x000404ff01007387 */ /* 0x0007e20000100800 */
[----:B------:R-:W-:-:S02]  /*1cc0*/  CS2R R6, SRZ ;  /* 0x0000000000067805 */ /* 0x000fc4000001ff00 */
[----:B------:R-:W-:Y:S02]  /*1cd0*/  CS2R R4, SRZ ;  /* 0x0000000000047805 */ /* 0x000fe4000001ff00 */
[----:B--2---:R-:W-:Y:S01]  /*1ce0*/  CS2R R2, SRZ ;  /* 0x0000000000027805 */ /* 0x004fe2000001ff00 */
        /* <DEDUP_REMOVED lines=85> */
[----:B------:R-:W-:-:S03]  /*2240*/  CS2R R150, SRZ ;  /* 0x0000000000967805 */ /* 0x000fc6000001ff00 */
[----:B------:R3:W-:Y:S04]  /*2250*/  STL [R1+0x3a8], RZ ;  /* 0x0003a8ff01007387 */ /* 0x0007e80000100800 */
        /* <DEDUP_REMOVED lines=106> */
[----:B------:R3:W-:Y:S04]  /*2900*/  STL [R1], RZ ;  /* 0x000000ff01007387 */ /* 0x0007e80000100800 */
        /* <DEDUP_REMOVED lines=126> */
[----:B------:R3:W-:Y:S01]  /*30f0*/  STL [R1+0x1fc], RZ ;  /* 0x0001fcff01007387 */ /* 0x0007e20000100800 */
[----:B------:R-:W-:Y:S05]  /*3100*/  @!P1 BRA `(.L_x_20) ;  /* 0x0000006000b49947 */ /* 0x000fea0003800000 */
[----:B------:R-:W-:-:S06]  /*3110*/  UISETP.NE.AND UP0, UPT, UR8, 0x3, UPT ;  /* 0x000000030800788c */ /* 0x000fcc000bf05270 */
[----:B------:R-:W-:-:S13]  /*3120*/  PLOP3.LUT P1, PT, PT, PT, UP0, 0x80, 0x0 ;  /* 0x000000000000781c */ /* 0x000fda0003f2f008 */
[----:B------:R-:W-:Y:S05]  /*3130*/  @!P1 BRA `(.L_x_21) ;  /* 0x0000000000049947 */ /* 0x000fea0003800000 */
[----:B------:R-:W-:Y:S01]  /*3140*/  BPT.TRAP 0x1 ;  /* 0x000000040000795c */ /* 0x000fe20000300000 */
.L_x_21:
[----:B------:R-:W-:Y:S01]  /*3150*/  ULEA UR20, UR17, UR10, 0x3 ;  /* 0x0000000a11147291 */ /* 0x000fe2000f8e183f */
[----:B------:R-:W-:-:S05]  /*3160*/  IMAD.U32 R0, RZ, RZ, UR4 ;  /* 0x00000004ff007e24 */ /* 0x000fca000f8e00ff */
[----:B------:R-:W-:-:S04]  /*3170*/  SHF.L.U32 R0, R0, 0x1f, RZ ;  /* 0x0000001f00007819 */ /* 0x000fc800000006ff */
[----:B------:R0:W1:Y:S01]  /*3180*/  SYNCS.PHASECHK.TRANS64.TRYWAIT P0, [UR20], R0 ;  /* 0x00000000ff0075a7 */ /* 0x0000620008000154 */
[----:B------:R-:W-:Y:S05]  /*3190*/  @!P1 BRA `(.L_x_22) ;  /* 0x0000000000049947 */ /* 0x000fea0003800000 */
[----:B------:R-:W-:Y:S01]  /*31a0*/  BPT.TRAP 0x1 ;  /* 0x000000040000795c */ /* 0x000fe20000300000 */
.L_x_22:
[----:B-1----:R-:W-:Y:S05]  /*31b0*/  @P0 BRA `(.L_x_23) ;  /* 0x0000000000080947 */ /* 0x002fea0003800000 */
[----:B------:R-:W1:Y:S02]  /*31c0*/  SYNCS.PHASECHK.TRANS64.TRYWAIT P0, [UR20], R0 ;  /* 0x00000000ff0075a7 */ /* 0x000e640008000154 */
[----:B-1----:R-:W-:Y:S05]  /*31d0*/  @!P0 BRA `(.L_x_24) ;  /* 0x0000027400ac8947 */ /* 0x002fea0003800000 */
.L_x_23:
[----:B------:R-:W-:Y:S01]  /*31e0*/  UIADD3 UR21, UR10, 0x100, URZ ;  /* 0x000001000a157890 */ /* 0x000fe2000fffe03f */
[----:B------:R-:W-:Y:S01]  /*31f0*/  WARPGROUP.ARRIVE ;  /* 0x00000000000079c5 */ /* 0x000fe20000000000 */
[----:B------:R-:W-:Y:S02]  /*3200*/  UIADD3 UR20, UR10, 0x6100, URZ ;  /* 0x000061000a147890 */ /* 0x000fe4000fffe03f */
[----:B------:R-:W-:Y:S02]  /*3210*/  USHF.R.U32.HI UR21, URZ, 0x4, UR21 ;  /* 0x000000043f157899 */ /* 0x000fe40008011615 */
[----:B------:R-:W-:Y:S02]  /*3220*/  USHF.R.U32.HI UR20, URZ, 0x4, UR20 ;  /* 0x000000043f147899 */ /* 0x000fe40008011614 */
[----:B------:R-:W-:Y:S02]  /*3230*/  ULOP3.LUT UR21, UR21, 0x3fff, URZ, 0xc0, !UPT ;  /* 0x00003fff15157892 */ /* 0x000fe4000f8ec03f */
[----:B------:R-:W-:-:S02]  /*3240*/  ULOP3.LUT UR20, UR20, 0x3fff, URZ, 0xc0, !UPT ;  /* 0x00003fff14147892 */ /* 0x000fc4000f8ec03f */
[----:B------:R-:W-:Y:S02]  /*3250*/  ULOP3.LUT UR21, UR21, 0x10000, URZ, 0xfc, !UPT ;  /* 0x0001000015157892 */ /* 0x000fe4000f8efc3f */
[----:B------:R-:W-:Y:S02]  /*3260*/  ULOP3.LUT UR20, UR20, 0x10000, URZ, 0xfc, !UPT ;  /* 0x0001000014147892 */ /* 0x000fe4000f8efc3f */
[----:B------:R-:W-:Y:S02]  /*3270*/  ULEA UR30, UR17, UR21, 0x9 ;  /* 0x00000015111e7291 */ /* 0x000fe4000f8e483f */
[----:B------:R-:W-:Y:S01]  /*3280*/  ULEA UR25, UR17, UR20, 0xc ;  /* 0x0000001411197291 */ /* 0x000fe2000f8e603f */
[----:B------:R-:W-:Y:S01]  /*3290*/  UMOV UR21, 0x40000040 ;  /* 0x4000004000157882 */ /* 0x000fe20000000000 */
[----:B------:R-:W-:-:S03]  /*32a0*/  UMOV UR23, 0x40000040 ;  /* 0x4000004000177882 */ /* 0x000fc60000000000 */
[----:B------:R-:W-:Y:S02]  /*32b0*/  UMOV UR20, UR30 ;  /* 0x0000001e00147c82 */ /* 0x000fe40008000000 */
[----:B------:R-:W-:Y:S02]  /*32c0*/  UMOV UR22, UR25 ;  /* 0x0000001900167c82 */ /* 0x000fe40008000000 */
[----:B------:R-:W-:Y:S01]  /*32d0*/  QGMMA.64x256x32.F32.E4M3.E4M3 R24, gdesc[UR20], RZ, !UPT, gsb0 ;  /* 0x03e00000141879f3 */ /* 0x000fe2000c0008ff */
[----:B------:R-:W-:Y:S01]  /*32e0*/  UIADD3 UR22, UR25, 0x800, URZ ;  /* 0x0000080019167890 */ /* 0x000fe2000fffe03f */
[----:B------:R-:W-:Y:S01]  /*32f0*/  UMOV UR23, 0x40000040 ;  /* 0x4000004000177882 */ /* 0x000fe20000000000 */
[----:B------:R-:W-:Y:S02]  /*3300*/  WARPGROUP.DEPBAR.LE gsb0, 0x0 ;  /* 0x00008000000079c5 */ /* 0x000fe40000010000 */
[----:B------:R-:W-:Y:S04]  /*3310*/  STL.64 [R1], R24 ;  /* 0x0000001801007387 */ /* 0x000fe80000100a00 */
[----:B------:R-:W-:Y:S04]  /*3320*/  STL.64 [R1+0x8], R26 ;  /* 0x0000081a01007387 */ /* 0x000fe80000100a00 */
        /* <DEDUP_REMOVED lines=61> */
[----:B------:R2:W-:Y:S02]  /*3700*/  STL.64 [R1+0x1f8], R150 ;  /* 0x0001f89601007387 */ /* 0x0005e40000100a00 */
[----:B--2---:R-:W-:-:S06]  /*3710*/  WARPGROUP.ARRIVE ;  /* 0x00000000000079c5 */ /* 0x004fcc0000000000 */
[----:B------:R-:W-:Y:S03]  /*3720*/  QGMMA.64x256x32.F32.E4M3.E4M3 R24, gdesc[UR20], RZ, !UPT, gsb0 ;  /* 0x03e00000141879f3 */ /* 0x000fe6000c0008ff */
[----:B------:R-:W-:Y:S02]  /*3730*/  WARPGROUP.DEPBAR.LE gsb0, 0x0 ;  /* 0x00008000000079c5 */ /* 0x000fe40000010000 */
        /* <DEDUP_REMOVED lines=63> */
[----:B------:R2:W-:Y:S04]  /*3b30*/  STL.64 [R1+0x5e0], R24 ;  /* 0x0005e01801007387 */ /* 0x0005e80000100a00 */
[----:B--2---:R-:W2:Y:S04]  /*3b40*/  LDL.LU.64 R24, [R1] ;  /* 0x0000000001187983 */ /* 0x004ea80000300a00 */
[----:B------:R-:W2:Y:S04]  /*3b50*/  LDL.LU.64 R26, [R1+0x8] ;  /* 0x00000800011a7983 */ /* 0x000ea80000300a00 */
        /* <DEDUP_REMOVED lines=61> */
[----:B------:R-:W2:Y:S01]  /*3f30*/  LDL.LU.64 R150, [R1+0x1f8] ;  /* 0x0001f80001967983 */ /* 0x000ea20000300a00 */
[----:B------:R-:W-:-:S02]  /*3f40*/  UIADD3 UR20, UR30, 0x2, URZ ;  /* 0x000000021e147890 */ /* 0x000fc4000fffe03f */
[----:B------:R-:W-:Y:S01]  /*3f50*/  UIADD3 UR22, UR25, 0x2, URZ ;  /* 0x0000000219167890 */ /* 0x000fe2000fffe03f */
[----:B------:R-:W-:Y:S01]  /*3f60*/  UMOV UR21, 0x40000040 ;  /* 0x4000004000157882 */ /* 0x000fe20000000000 */
[----:B------:R-:W-:Y:S01]  /*3f70*/  UMOV UR23, 0x40000040 ;  /* 0x4000004000177882 */ /* 0x000fe20000000000 */
[----:B--2---:R-:W-:-:S06]  /*3f80*/  WARPGROUP.ARRIVE ;  /* 0x00000000000079c5 */ /* 0x004fcc0000000000 */
[----:B------:R-:W-:Y:S03]  /*3f90*/  QGMMA.64x256x32.F32.E4M3.E4M3 R24, gdesc[UR20], R24, gsb0 ;  /* 0x03e00000141879f3 */ /* 0x000fe60008000818 */
[----:B------:R-:W-:Y:S02]  /*3fa0*/  WARPGROUP.DEPBAR.LE gsb0, 0x0 ;  /* 0x00008000000079c5 */ /* 0x000fe40000010000 */
[----:B------:R-:W-:Y:S01]  /*3fb0*/  STL.64 [R1], R24 ;  /* 0x0000001801007387 */ /* 0x000fe20000100a00 */
[----:B------:R-:W-:Y:S02]  /*3fc0*/  IMAD.MOV.U32 R2, RZ, RZ, R150 ;  /* 0x000000ffff027224 */ /* 0x000fe400078e0096 */
[----:B01----:R-:W-:Y:S01]  /*3fd0*/  IMAD.MOV.U32 R0, RZ, RZ, R151 ;  /* 0x000000ffff007224 */ /* 0x003fe200078e0097 */
[----:B------:R-:W-:Y:S01]  /*3fe0*/  STL.64 [R1+0x8], R26 ;  /* 0x0000081a01007387 */ /* 0x000fe20000100a00 */
[----:B------:R-:W-:-:S02]  /*3ff0*/  IMAD.MOV.U32 R4, RZ, RZ, R148 ;  /* 0x000000ffff047224 */ /* 0x000fc400078e0094 */
[----:B------:R-:W-:Y:S01]  /*4000*/  IMAD.MOV.U32 R3, RZ, RZ, R149 ;  /* 0x000000ffff037224 */ /* 0x000fe200078e0095 */
[----:B------:R-:W-:Y:S01]  /*4010*/  STL.64 [R1+0x10], R28 ;  /* 0x0000101c01007387 */ /* 0x000fe20000100a00 */
[----:B------:R-:W-:Y:S02]  /*4020*/  IMAD.MOV.U32 R6, RZ, RZ, R146 ;  /* 0x000000ffff067224 */ /* 0x000fe400078e0092 */
[----:B------:R-:W-:Y:S01]  /*4030*/  IMAD.MOV.U32 R5, RZ, RZ, R147 ;  /* 0x000000ffff057224 */ /* 0x000fe200078e0093 */
[----:B------:R-:W-:Y:S01]  /*4040*/  STL.64 [R1+0x18], R30 ;  /* 0x0000181e01007387 */ /* 0x000fe20000100a00 */
[----:B------:R-:W-:Y:S02]  /*4050*/  IMAD.MOV.U32 R8, RZ, RZ, R144 ;  /* 0x000000ffff087224 */ /* 0x000fe400078e0090 */
[----:B------:R-:W-:Y:S01]  /*4060*/  IMAD.MOV.U32 R7, RZ, RZ, R145 ;  /* 0x000000ffff077224 */ /* 0x000fe200078e0091 */
        /* <DEDUP_REMOVED lines=18> */
[----:B------:R0:W-:Y:S01]  /*4190*/  STL [R1+0x50], R44 ;  /* 0x0000502c01007387 */ /* 0x0001e20000100800 */
[----:B------:R-:W-:-:S02]  /*41a0*/  IMAD.MOV.U32 R22, RZ, RZ, R130 ;  /* 0x000000ffff167224 */ /* 0x000fc400078e0082 */
[----:B------:R-:W-:Y:S01]  /*41b0*/  IMAD.MOV.U32 R21, RZ, RZ, R131 ;  /* 0x000000ffff157224 */ /* 0x000fe200078e0083 */
[----:B------:R-:W2:Y:S01]  /*41c0*/  LDL.LU.64 R150, [R1+0x7d8] ;  /* 0x0007d80001967983 */ /* 0x000ea20000300a00 */
[----:B------:R-:W-:Y:S02]  /*41d0*/  IMAD.MOV.U32 R212, RZ, RZ, R128 ;  /* 0x000000ffffd47224 */ /* 0x000fe400078e0080 */
[----:B------:R-:W-:Y:S01]  /*41e0*/  IMAD.MOV.U32 R23, RZ, RZ, R129 ;  /* 0x000000ffff177224 */ /* 0x000fe200078e0081 */
[----:B------:R-:W2:Y:S01]  /*41f0*/  LDL.LU.64 R148, [R1+0x7d0] ;  /* 0x0007d00001947983 */ /* 0x000ea20000300a00 */
[----:B------:R-:W-:Y:S02]  /*4200*/  IMAD.MOV.U32 R210, RZ, RZ, R126 ;  /* 0x000000ffffd27224 */ /* 0x000fe400078e007e */
[----:B------:R-:W-:Y:S01]  /*4210*/  IMAD.MOV.U32 R211, RZ, RZ, R127 ;  /* 0x000000ffffd37224 */ /* 0x000fe200078e007f */
[----:B------:R-:W2:Y:S01]  /*4220*/  LDL.LU.64 R146, [R1+0x7c8] ;  /* 0x0007c80001927983 */ /* 0x000ea20000300a00 */
        /* <DEDUP_REMOVED lines=120> */
[----:B------:R-:W-:-:S03]  /*49b0*/  IMAD.MOV.U32 R235, RZ, RZ, R45 ;  /* 0x000000ffffeb7224 */ /* 0x000fc600078e002d */
        /* <DEDUP_REMOVED lines=10> */
[----:B0-----:R-:W2:Y:S04]  /*4a60*/  LDL.LU.64 R44, [R1+0x630] ;  /* 0x00063000012c7983 */ /* 0x001ea80000300a00 */
        /* <DEDUP_REMOVED lines=10> */
[----:B------:R-:W-:Y:S01]  /*4b10*/  UIADD3 UR22, UR25, 0x802, URZ ;  /* 0x0000080219167890 */ /* 0x000fe2000fffe03f */
[----:B------:R-:W-:Y:S01]  /*4b20*/  UMOV UR23, 0x40000040 ;  /* 0x4000004000177882 */ /* 0x000fe20000000000 */
[----:B--2---:R-:W-:-:S07]  /*4b30*/  WARPGROUP.ARRIVE ;  /* 0x00000000000079c5 */ /* 0x004fce0000000000 */
[----:B------:R-:W-:Y:S03]  /*4b40*/  QGMMA.64x256x32.F32.E4M3.E4M3 R24, gdesc[UR20], R24, gsb0 ;  /* 0x03e00000141879f3 */ /* 0x000fe60008000818 */
        /* <DEDUP_REMOVED lines=23> */
[----:B0-----:R-:W2:Y:S04]  /*4cc0*/  LDL.LU R108, [R1] ;  /* 0x00000000016c7983 */ /* 0x001ea80000300800 */
[----:B------:R-:W2:Y:S04]  /*4cd0*/  LDL.LU R109, [R1+0x4] ;  /* 0x00000400016d7983 */ /* 0x000ea80000300800 */
        /* <DEDUP_REMOVED lines=18> */
[----:B------:R-:W2:Y:S01]  /*4e00*/  LDL.LU R128, [R1+0x50] ;  /* 0x0000500001807983 */ /* 0x000ea20000300800 */
[----:B------:R-:W-:-:S02]  /*4e10*/  IMAD.MOV.U32 R129, RZ, RZ, R235 ;  /* 0x000000ffff817224 */ /* 0x000fc400078e00eb */
[----:B------:R-:W-:Y:S02]  /*4e20*/  IMAD.MOV.U32 R130, RZ, RZ, R234 ;  /* 0x000000ffff827224 */ /* 0x000fe400078e00ea */
[----:B------:R-:W-:Y:S02]  /*4e30*/  IMAD.MOV.U32 R131, RZ, RZ, R233 ;  /* 0x000000ffff837224 */ /* 0x000fe400078e00e9 */
[----:B------:R-:W-:Y:S02]  /*4e40*/  IMAD.MOV.U32 R132, RZ, RZ, R232 ;  /* 0x000000ffff847224 */ /* 0x000fe400078e00e8 */
[----:B------:R-:W-:Y:S02]  /*4e50*/  IMAD.MOV.U32 R133, RZ, RZ, R231 ;  /* 0x000000ffff857224 */ /* 0x000fe400078e00e7 */
[----:B------:R-:W-:Y:S02]  /*4e60*/  IMAD.MOV.U32 R134, RZ, RZ, R230 ;  /* 0x000000ffff867224 */ /* 0x000fe400078e00e6 */
        /* <DEDUP_REMOVED lines=39> */
[----:B------:R-:W-:Y:S01]  /*50e0*/  IMAD.MOV.U32 R235, RZ, RZ, R0 ;  /* 0x000000ffffeb7224 */ /* 0x000fe200078e0000 */
[----:B------:R-:W-:Y:S02]  /*50f0*/  UIADD3 UR20, UR30, 0x4, URZ ;  /* 0x000000041e147890 */ /* 0x000fe4000fffe03f */
[----:B------:R-:W-:Y:S01]  /*5100*/  UIADD3 UR22, UR25, 0x4, URZ ;  /* 0x0000000419167890 */ /* 0x000fe2000fffe03f */
[----:B------:R-:W-:Y:S01]  /*5110*/  UMOV UR21, 0x40000040 ;  /* 0x4000004000157882 */ /* 0x000fe20000000000 */
[----:B------:R-:W-:Y:S01]  /*5120*/  UMOV UR23, 0x40000040 ;  /* 0x4000004000177882 */ /* 0x000fe20000000000 */
[----:B--2---:R-:W-:-:S06]  /*5130*/  WARPGROUP.ARRIVE ;  /* 0x00000000000079c5 */ /* 0x004fcc0000000000 */
[----:B------:R-:W-:Y:S03]  /*5140*/  QGMMA.64x256x32.F32.E4M3.E4M3 R108, gdesc[UR20], R108, gsb0 ;  /* 0x03e00000146c79f3 */ /* 0x000fe6000800086c */
        /* <DEDUP_REMOVED lines=114> */
[----:B------:R-:W-:Y:S04]  /*5870*/  STL [R1+0x44c], RZ ;  /* 0x00044cff01007387 */ /* 0x000fe80000100800 */
        /* <DEDUP_REMOVED lines=68> */
[----:B0-----:R-:W2:Y:S04]  /*5cc0*/  LDL.LU.64 R108, [R1] ;  /* 0x00000000016c7983 */ /* 0x001ea80000300a00 */
        /* <DEDUP_REMOVED lines=92> */
[----:B------:R-:W-:Y:S01]  /*6290*/  STL [R1+0x2d4], RZ ;  /* 0x0002d4ff01007387 */ /* 0x000fe20000100800 */
        /* <DEDUP_REMOVED lines=90> */
[----:B------:R-:W-:-:S02]  /*6840*/  UMOV UR23, 0x40000040 ;  /* 0x4000004000177882 */ /* 0x000fc40000000000 */
        /* <DEDUP_REMOVED lines=38> */
[----:B--2---:R-:W-:-:S06]  /*6ab0*/  WARPGROUP.ARRIVE ;  /* 0x00000000000079c5 */ /* 0x004fcc0000000000 */
[----:B------:R-:W-:Y:S01]  /*6ac0*/  QGMMA.64x256x32.F32.E4M3.E4M3 R24, gdesc[UR20], R24, gsb0 ;  /* 0x03e00000141879f3 */ /* 0x000fe20008000818 */
[----:B------:R0:W-:Y:S01]  /*6ad0*/  STL [R1+0x238], RZ ;  /* 0x000238ff01007387 */ /* 0x0001e20000100800 */
[----:B------:R-:W-:-:S03]  /*6ae0*/  ULDC UR20, c[0x0][0x50c] ;  /* 0x0001430000147ab9 */ /* 0x000fc60000000800 */
[----:B------:R0:W-:Y:S04]  /*6af0*/  STL [R1+0x234], RZ ;  /* 0x000234ff01007387 */ /* 0x0001e80000100800 */
[----:B------:R0:W-:Y:S04]  /*6b00*/  STL [R1+0x230], RZ ;  /* 0x000230ff01007387 */ /* 0x0001e80000100800 */
[----:B------:R0:W-:Y:S04]  /*6b10*/  STL [R1+0x22c], RZ ;  /* 0x00022cff01007387 */ /* 0x0001e80000100800 */
[----:B------:R0:W-:Y:S04]  /*6b20*/  STL [R1+0x228], RZ ;  /* 0x000228ff01007387 */ /* 0x0001e80000100800 */
[----:B------:R0:W-:Y:S01]  /*6b30*/  STL [R1+0x224], RZ ;  /* 0x000224ff01007387 */ /* 0x0001e20000100800 */
[----:B------:R-:W-:-:S03]  /*6b40*/  UISETP.NE.AND UP0, UPT, UR20, 0x4, UPT ;  /* 0x000000041400788c */ /* 0x000fc6000bf05270 */
[----:B------:R0:W-:Y:S04]  /*6b50*/  STL [R1+0x220], RZ ;  /* 0x000220ff01007387 */ /* 0x0001e80000100800 */
[----:B------:R0:W-:Y:S04]  /*6b60*/  STL [R1+0x21c], RZ ;  /* 0x00021cff01007387 */ /* 0x0001e80000100800 */
[----:B------:R0:W-:Y:S04]  /*6b70*/  STL [R1+0x218], RZ ;  /* 0x000218ff01007387 */ /* 0x0001e80000100800 */
[----:B------:R0:W-:Y:S01]  /*6b80*/  STL [R1+0x214], RZ ;  /* 0x000214ff01007387 */ /* 0x0001e20000100800 */
[----:B------:R-:W-:-:S03]  /*6b90*/  USEL UR20, URZ, 0x1, UP0 ;  /* 0x000000013f147887 */ /* 0x000fc60008000000 */
[----:B------:R0:W-:Y:S04]  /*6ba0*/  STL [R1+0x210], RZ ;  /* 0x000210ff01007387 */ /* 0x0001e80000100800 */
[----:B------:R0:W-:Y:S04]  /*6bb0*/  STL [R1+0x20c], RZ ;  /* 0x00020cff01007387 */ /* 0x0001e80000100800 */
[----:B------:R0:W-:Y:S04]  /*6bc0*/  STL [R1+0x208], RZ ;  /* 0x000208ff01007387 */ /* 0x0001e80000100800 */
[----:B------:R0:W-:Y:S04]  /*6bd0*/  STL [R1+0x204], RZ ;  /* 0x000204ff01007387 */ /* 0x0001e80000100800 */
[----:B------:R0:W-:Y:S01]  /*6be0*/  STL [R1+0x200], RZ ;  /* 0x000200ff01007387 */ /* 0x0001e20000100800 */
[----:B------:R-:W-:Y:S01]  /*6bf0*/  ISETP.NE.AND P0, PT, RZ, UR20, PT ;  /* 0x00000014ff007c0c */ /* 0x000fe2000bf05270 */
[----:B------:R-:W-:Y:S01]  /*6c00*/  UMOV UR24, 0x4 ;  /* 0x0000000400187882 */ /* 0x000fe20000000000 */
[----:B------:R-:W-:Y:S01]  /*6c10*/  IMAD.MOV.U32 R0, RZ, RZ, R235 ;  /* 0x000000ffff007224 */ /* 0x000fe200078e00eb */
[----:B------:R-:W-:-:S02]  /*6c20*/  CS2R R236, SRZ ;  /* 0x0000000000ec7805 */ /* 0x000fc4000001ff00 */
[----:B-1----:R-:W-:Y:S02]  /*6c30*/  CS2R R234, SRZ ;  /* 0x0000000000ea7805 */ /* 0x002fe4000001ff00 */
[----:B------:R-:W-:Y:S02]  /*6c40*/  CS2R R232, SRZ ;  /* 0x0000000000e87805 */ /* 0x000fe4000001ff00 */
[----:B------:R-:W-:Y:S02]  /*6c50*/  CS2R R230, SRZ ;  /* 0x0000000000e67805 */ /* 0x000fe4000001ff00 */
[----:B------:R-:W-:Y:S02]  /*6c60*/  CS2R R228, SRZ ;  /* 0x0000000000e47805 */ /* 0x000fe4000001ff00 */
[----:B------:R-:W-:Y:S02]  /*6c70*/  CS2R R226, SRZ ;  /* 0x0000000000e27805 */ /* 0x000fe4000001ff00 */
[----:B------:R-:W-:-:S02]  /*6c80*/  CS2R R224, SRZ ;  /* 0x0000000000e07805 */ /* 0x000fc4000001ff00 */
[----:B------:R-:W-:Y:S02]  /*6c90*/  CS2R R222, SRZ ;  /* 0x0000000000de7805 */ /* 0x000fe4000001ff00 */
        /* <DEDUP_REMOVED lines=45> */
[----:B------:R-:W-:Y:S01]  /*6f70*/  CS2R R2, SRZ ;  /* 0x0000000000027805 */ /* 0x000fe2000001ff00 */
[----:B------:R-:W-:Y:S02]  /*6f80*/  WARPGROUP.DEPBAR.LE gsb0, 0x0 ;  /* 0x00008000000079c5 */ /* 0x000fe40000010000 */
[----:B0-----:R-:W-:Y:S05]  /*6f90*/  @!P0 BRA `(.L_x_25) ;  /* 0x0000002000f88947 */ /* 0x001fea0003800000 */
[----:B------:R-:W2:Y:S04]  /*6fa0*/  LDL R2, [R1] ;  /* 0x0000000001027983 */ /* 0x000ea80000100800 */
[----:B------:R-:W4:Y:S04]  /*6fb0*/  LDL R3, [R1+0x4] ;  /* 0x0000040001037983 */ /* 0x000f280000100800 */
[----:B------:R-:W5:Y:S04]  /*6fc0*/  LDL R4, [R1+0x8] ;  /* 0x0000080001047983 */ /* 0x000f680000100800 */
[----:B------:R-:W3:Y:S04]  /*6fd0*/  LDL R5, [R1+0xc] ;  /* 0x00000c0001057983 */ /* 0x000ee80000100800 */
        /* <DEDUP_REMOVED lines=102> */
[----:B------:R0:W-:Y:S04]  /*7640*/  STL [R1+0x4d0], R131 ;  /* 0x0004d08301007387 */ /* 0x0001e80000100800 */
[----:B0-----:R-:W3:Y:S04]  /*7650*/  LDL R131, [R1+0x1a8] ;  /* 0x0001a80001837983 */ /* 0x001ee80000100800 */
        /* <DEDUP_REMOVED lines=39> */
[----:B0-----:R-:W3:Y:S01]  /*78d0*/  LDL R151, [R1+0x1f8] ;  /* 0x0001f80001977983 */ /* 0x001ee20000100800 */
[----:B------:R-:W-:-:S01]  /*78e0*/  FADD R0, RZ, R0 ;  /* 0x00000000ff007221 */ /* 0x000fc20000000000 */
[----:B--2---:R-:W-:Y:S01]  /*78f0*/  FADD R2, RZ, R2 ;  /* 0x00000002ff027221 */ /* 0x004fe20000000000 */
[----:B----4-:R-:W-:-:S01]  /*7900*/  FADD R3, RZ, R3 ;  /* 0x00000003ff037221 */ /* 0x010fc20000000000 */
[----:B-----5:R-:W-:Y:S01]  /*7910*/  FADD R4, RZ, R4 ;  /* 0x00000004ff047221 */ /* 0x020fe20000000000 */
[----:B---3--:R-:W-:-:S01]  /*7920*/  FADD R5, RZ, R5 ;  /* 0x00000005ff057221 */ /* 0x008fc20000000000 */
[----:B------:R-:W-:Y:S01]  /*7930*/  FADD R6, RZ, R6 ;  /* 0x00000006ff067221 */ /* 0x000fe20000000000 */
[----:B------:R-:W-:-:S01]  /*7940*/  FADD R7, RZ, R7 ;  /* 0x00000007ff077221 */ /* 0x000fc20000000000 */
        /* <DEDUP_REMOVED lines=14> */
[----:B------:R-:W2:Y:S01]  /*7a30*/  LDL.LU R131, [R1+0x4d0] ;  /* 0x0004d00001837983 */ /* 0x000ea20000300800 */
        /* <DEDUP_REMOVED lines=13> */
[----:B------:R-:W3:Y:S01]  /*7b10*/  LDL.LU R132, [R1+0x4cc] ;  /* 0x0004cc0001847983 */ /* 0x000ee20000300800 */
        /* <DEDUP_REMOVED lines=16> */
[----:B------:R0:W-:Y:S01]  /*7c20*/  STL [R1+0x200], R133 ;  /* 0x0002008501007387 */ /* 0x0001e20000100800 */
        /* <DEDUP_REMOVED lines=9> */
[----:B0-----:R-:W4:Y:S01]  /*7cc0*/  LDL.LU R133, [R1+0x4c8] ;  /* 0x0004c80001857983 */ /* 0x001f220000300800 */
[----:B------:R-:W-:-:S01]  /*7cd0*/  FADD R184, RZ, R184 ;  /* 0x000000b8ffb87221 */ /* 0x000fc20000000000 */
[----:B------:R-:W-:Y:S01]  /*7ce0*/  FADD R185, RZ, R185 ;  /* 0x000000b9ffb97221 */ /* 0x000fe20000000000 */
[----:B------:R-:W-:-:S01]  /*7cf0*/  FADD R186, RZ, R186 ;  /* 0x000000baffba7221 */ /* 0x000fc20000000000 */
        /* <DEDUP_REMOVED lines=10> */
[----:B0-----:R-:W5:Y:S01]  /*7da0*/  LDL.LU R134, [R1+0x4c4] ;  /* 0x0004c40001867983 */ /* 0x001f620000300800 */
        /* <DEDUP_REMOVED lines=52> */
[----:B0-----:R-:W5:Y:S04]  /*80f0*/  LDL.LU R138, [R1+0x4b4] ;  /* 0x0004b400018a7983 */ /* 0x001f680000300800 */
[----:B------:R0:W-:Y:S01]  /*8100*/  STL [R1+0x218], R139 ;  /* 0x0002188b01007387 */ /* 0x0001e20000100800 */
[----:B------:R-:W-:-:S03]  /*8110*/  FADD R140, RZ, R140 ;  /* 0x0000008cff8c7221 */ /* 0x000fc60000000000 */
        /* <DEDUP_REMOVED lines=34> */
[----:B------:R0:W-:Y:S04]  /*8340*/  STL [R1+0x248], R151 ;  /* 0x0002489701007387 */ /* 0x0001e80000100800 */
[----:B0-----:R-:W5:Y:S04]  /*8350*/  LDL.LU R151, [R1+0x480] ;  /* 0x0004800001977983 */ /* 0x001f680000300800 */
[----:B------:R0:W-:Y:S02]  /*8360*/  STL [R1+0x24c], R0 ;  /* 0x00024c0001007387 */ /* 0x0001e40000100800 */
[----:B0-----:R-:W-:-:S05]  /*8370*/  FADD R0, RZ, R24 ;  /* 0x00000018ff007221 */ /* 0x001fca0000000000 */
        /* <DEDUP_REMOVED lines=213> */
[----:B--2---:R-:W-:-:S05]  /*90d0*/  FADD R0, RZ, R131 ;  /* 0x00000083ff007221 */ /* 0x004fca0000000000 */
[----:B------:R3:W-:Y:S02]  /*90e0*/  STL [R1+0x3fc], R0 ;  /* 0x0003fc0001007387 */ /* 0x0007e40000100800 */
[----:B---3--:R-:W-:-:S05]  /*90f0*/  FADD R0, RZ, R132 ;  /* 0x00000084ff007221 */ /* 0x008fca0000000000 */
[----:B------:R4:W-:Y:S02]  /*9100*/  STL [R1+0x400], R0 ;  /* 0x0004000001007387 */ /* 0x0009e40000100800 */
[----:B----4-:R-:W-:-:S05]  /*9110*/  FADD R0, RZ, R133 ;  /* 0x00000085ff007221 */ /* 0x010fca0000000000 */
[----:B------:R5:W-:Y:S02]  /*9120*/  STL [R1+0x404], R0 ;  /* 0x0004040001007387 */ /* 0x000be40000100800 */
[----:B-----5:R-:W-:-:S05]  /*9130*/  FADD R0, RZ, R134 ;  /* 0x00000086ff007221 */ /* 0x020fca0000000000 */
        /* <DEDUP_REMOVED lines=34> */
[----:B------:R0:W-:Y:S01]  /*9360*/  STL [R1+0x44c], R0 ;  /* 0x00044c0001007387 */ /* 0x0001e20000100800 */
[----:B------:R-:W-:-:S05]  /*9370*/  UMOV UR24, URZ ;  /* 0x0000003f00187c82 */ /* 0x000fca0008000000 */
.L_x_25:
[----:B------:R-:W-:Y:S01]  /*9380*/  UIADD3 UR30, UR17, 0x1, URZ ;  /* 0x00000001111e7890 */ /* 0x000fe2000fffe03f */
[----:B------:R-:W-:-:S03]  /*9390*/  UMOV UR21, 0x1 ;  /* 0x0000000100157882 */ /* 0x000fc60000000000 */
[----:B------:R-:W-:-:S04]  /*93a0*/  UISETP.NE.AND UP0, UPT, UR30, 0x3, UPT ;  /* 0x000000031e00788c */ /* 0x000fc8000bf05270 */
[----:B------:R-:W-:Y:S02]  /*93b0*/  USEL UR25, URZ, 0x1, UP0 ;  /* 0x000000013f197887 */ /* 0x000fe40008000000 */
[----:B------:R-:W-:Y:S02]  /*93c0*/  USEL UR30, UR30, URZ, UP0 ;  /* 0x0000003f1e1e7287 */ /* 0x000fe40008000000 */
[----:B------:R-:W-:-:S12]  /*93d0*/  ULOP3.LUT UR25, UR4, UR25, URZ, 0x3c, !UPT ;  /* 0x0000001904197292 */ /* 0x000fd8000f8e3c3f */
.L_x_20:
[----:B------:R-:W-:-:S06]  /*93e0*/  UISETP.GE.AND UP0, UPT, UR12, 0x1, UPT ;  /* 0x000000010c00788c */ /* 0x000fcc000bf06270 */
[----:B------:R-:W-:-:S13]  /*93f0*/  PLOP3.LUT P0, PT, PT, PT, UP0, 0x80, 0x0 ;  /* 0x000000000000781c */ /* 0x000fda0003f0f008 */
[----:B------:R-:W-:Y:S05]  /*9400*/  @!P0 BRA `(.L_x_26) ;  /* 0x0000008800a08947 */ /* 0x000fea0003800000 */
[----:B------:R-:W-:Y:S01]  /*9410*/  UMOV UR31, UR12 ;  /* 0x0000000c001f7c82 */ /* 0x000fe20008000000 */
[----:B------:R-:W-:Y:S01]  /*9420*/  UMOV UR32, UR17 ;  /* 0x0000001100207c82 */ /* 0x000fe20008000000 */
[----:B------:R-:W-:-:S05]  /*9430*/  ULDC UR33, c[0x0][0x50c] ;  /* 0x0001430000217ab9 */ /* 0x000fca0000000800 */
.L_x_34:
[----:B------:R-:W-:-:S06]  /*9440*/  UISETP.NE.AND UP0, UPT, UR8, 0x3, UPT ;  /* 0x000000030800788c */ /* 0x000fcc000bf05270 */
[----:B------:R-:W-:-:S13]  /*9450*/  PLOP3.LUT P1, PT, PT, PT, UP0, 0x80, 0x0 ;  /* 0x000000000000781c */ /* 0x000fda0003f2f008 */
[----:B-----5:R-:W-:Y:S05]  /*9460*/  @!P1 BRA `(.L_x_27) ;  /* 0x0000000000049947 */ /* 0x020fea0003800000 */
[----:B------:R-:W-:Y:S01]  /*9470*/  BPT.TRAP 0x1 ;  /* 0x000000040000795c */ /* 0x000fe20000300000 */
.L_x_27:
[----:B------:R-:W-:Y:S01]  /*9480*/  ULEA UR22, UR30, UR10, 0x3 ;  /* 0x0000000a1e167291 */ /* 0x000fe2000f8e183f */
[----:B0-----:R-:W-:-:S05]  /*9490*/  IMAD.U32 R0, RZ, RZ, UR25 ;  /* 0x00000019ff007e24 */ /* 0x001fca000f8e00ff */
[----:B------:R-:W-:-:S04]  /*94a0*/  SHF.L.U32 R0, R0, 0x1f, RZ ;  /* 0x0000001f00007819 */ /* 0x000fc800000006ff */
[----:B------:R0:W1:Y:S01]  /*94b0*/  SYNCS.PHASECHK.TRANS64.TRYWAIT P0, [UR22], R0 ;  /* 0x00000000ff0075a7 */ /* 0x0000620008000156 */
[----:B------:R-:W-:Y:S05]  /*94c0*/  @!P1 BRA `(.L_x_28) ;  /* 0x0000000000049947 */ /* 0x000fea0003800000 */
[----:B------:R-:W-:Y:S01]  /*94d0*/  BPT.TRAP 0x1 ;  /* 0x000000040000795c */ /* 0x000fe20000300000 */
.L_x_28:
[----:B-1----:R-:W-:Y:S05]  /*94e0*/  @P0 BRA `(.L_x_29) ;  /* 0x0000000000080947 */ /* 0x002fea0003800000 */
[----:B------:R-:W1:Y:S02]  /*94f0*/  SYNCS.PHASECHK.TRANS64.TRYWAIT P0, [UR22], R0 ;  /* 0x00000000ff0075a7 */ /* 0x000e640008000156 */
[----:B-1----:R-:W-:Y:S05]  /*9500*/  @!P0 BRA `(.L_x_30) ;  /* 0x0000021000f88947 */ /* 0x002fea0003800000 */
.L_x_29:
        /* <DEDUP_REMOVED lines=64> */
[----:B-1----:R-:W2:Y:S04]  /*9910*/  LDL.LU.64 R108, [R1] ;  /* 0x00000000016c7983 */ /* 0x002ea80000300a00 */
        /* <DEDUP_REMOVED lines=65> */
[----:B------:R-:W-:Y:S01]  /*9d30*/  STL [R1+0x8d4], R23 ;  /* 0x0008d41701007387 */ /* 0x000fe20000100800 */
[----:B------:R-:W-:Y:S02]  /*9d40*/  USHF.R.U32.HI UR23, URZ, 0x4, UR23 ;  /* 0x000000043f177899 */ /* 0x000fe40008011617 */
[----:B------:R-:W-:Y:S01]  /*9d50*/  USHF.R.U32.HI UR22, URZ, 0x4, UR22 ;  /* 0x000000043f167899 */ /* 0x000fe20008011616 */
[----:B------:R-:W-:Y:S01]  /*9d60*/  STL [R1+0x8d0], R22 ;  /* 0x0008d01601007387 */ /* 0x000fe20000100800 */
[----:B------:R-:W-:Y:S02]  /*9d70*/  UISETP.NE.AND UP0, UPT, UR20, URZ, UPT ;  /* 0x0000003f1400728c */ /* 0x000fe4000bf05270 */
[----:B------:R-:W-:Y:S01]  /*9d80*/  ULOP3.LUT UR23, UR23, 0x3fff, URZ, 0xc0, !UPT ;  /* 0x00003fff17177892 */ /* 0x000fe2000f8ec03f */
[----:B------:R-:W-:Y:S01]  /*9d90*/  STL [R1+0x8cc], R21 ;  /* 0x0008cc1501007387 */ /* 0x000fe20000100800 */
[----:B------:R-:W-:-:S02]  /*9da0*/  ULOP3.LUT UR22, UR22, 0x3fff, URZ, 0xc0, !UPT ;  /* 0x00003fff16167892 */ /* 0x000fc4000f8ec03f */
[----:B------:R-:W-:Y:S01]  /*9db0*/  USEL UR21, UR21, URZ, !UP0 ;  /* 0x0000003f15157287 */ /* 0x000fe2000c000000 */
[----:B------:R-:W-:Y:S01]  /*9dc0*/  STL [R1+0x8c8], R20 ;  /* 0x0008c81401007387 */ /* 0x000fe20000100800 */
[----:B------:R-:W-:Y:S02]  /*9dd0*/  ULOP3.LUT UR23, UR23, 0x10000, URZ, 0xfc, !UPT ;  /* 0x0001000017177892 */ /* 0x000fe4000f8efc3f */
[----:B------:R-:W-:Y:S01]  /*9de0*/  ULOP3.LUT UR22, UR22, 0x10000, URZ, 0xfc, !UPT ;  /* 0x0001000016167892 */ /* 0x000fe2000f8efc3f */
[----:B------:R-:W-:Y:S01]  /*9df0*/  STL [R1+0x8c4], R19 ;  /* 0x0008c41301007387 */ /* 0x000fe20000100800 */
[----:B------:R-:W-:Y:S02]  /*9e00*/  UISETP.NE.U32.AND UP0, UPT, UR21, URZ, UPT ;  /* 0x0000003f1500728c */ /* 0x000fe4000bf05070 */
[----:B------:R-:W-:Y:S01]  /*9e10*/  ULEA UR35, UR30, UR23, 0x9 ;  /* 0x000000171e237291 */ /* 0x000fe2000f8e483f */
[----:B------:R-:W-:Y:S01]  /*9e20*/  STL [R1+0x8c0], R18 ;  /* 0x0008c01201007387 */ /* 0x000fe20000100800 */
[----:B------:R-:W-:Y:S01]  /*9e30*/  ULEA UR34, UR30, UR22, 0xc ;  /* 0x000000161e227291 */ /* 0x000fe2000f8e603f */
[----:B------:R-:W-:Y:S01]  /*9e40*/  UMOV UR21, 0x40000040 ;  /* 0x4000004000157882 */ /* 0x000fe20000000000 */
[----:B------:R-:W-:Y:S01]  /*9e50*/  UMOV UR23, 0x40000040 ;  /* 0x4000004000177882 */ /* 0x000fe20000000000 */
[----:B------:R-:W-:Y:S02]  /*9e60*/  STL [R1+0x8bc], R17 ;  /* 0x0008bc1101007387 */ /* 0x000fe40000100800 */
[----:B------:R-:W-:-:S02]  /*9e70*/  UMOV UR20, UR35 ;  /* 0x0000002300147c82 */ /* 0x000fc40008000000 */
[----:B------:R-:W-:Y:S01]  /*9e80*/  UMOV UR22, UR34 ;  /* 0x0000002200167c82 */ /* 0x000fe20008000000 */
[----:B------:R-:W-:Y:S04]  /*9e90*/  STL [R1+0x8b8], R16 ;  /* 0x0008b81001007387 */ /* 0x000fe80000100800 */
        /* <DEDUP_REMOVED lines=13> */
[----:B-----5:R-:W-:Y:S01]  /*9f70*/  STL [R1+0x880], R2 ;  /* 0x0008800201007387 */ /* 0x020fe20000100800 */
[----:B--2---:R-:W-:-:S06]  /*9f80*/  WARPGROUP.ARRIVE ;  /* 0x00000000000079c5 */ /* 0x004fcc0000000000 */
[----:B------:R-:W-:Y:S03]  /*9f90*/  QGMMA.64x256x32.F32.E4M3.E4M3 R108, gdesc[UR20], R108, UP0, gsb0 ;  /* 0x03e00000146c79f3 */ /* 0x000fe6000b80086c */
        /* <DEDUP_REMOVED lines=65> */
[----:B-1----:R-:W2:Y:S04]  /*a3b0*/  LDL.LU.64 R234, [R1+0xcd0] ;  /* 0x000cd00001ea7983 */ /* 0x002ea80000300a00 */
[----:B------:R-:W4:Y:S04]  /*a3c0*/  LDL.LU.64 R232, [R1+0xcc8] ;  /* 0x000cc80001e87983 */ /* 0x000f280000300a00 */
[----:B------:R-:W3:Y:S04]  /*a3d0*/  LDL.LU.64 R230, [R1+0xcc0] ;  /* 0x000cc00001e67983 */ /* 0x000ee80000300a00 */
        /* <DEDUP_REMOVED lines=60> */
[----:B------:R-:W3:Y:S01]  /*a7a0*/  LDL.LU.64 R108, [R1+0xad8] ;  /* 0x000ad800016c7983 */ /* 0x000ee20000300a00 */
[----:B------:R-:W-:Y:S01]  /*a7b0*/  UIADD3 UR22, UR34, 0x800, URZ ;  /* 0x0000080022167890 */ /* 0x000fe2000fffe03f */
[----:B------:R-:W-:-:S02]  /*a7c0*/  UMOV UR23, 0x40000040 ;  /* 0x4000004000177882 */ /* 0x000fc40000000000 */
[----:B--2---:R-:W-:Y:S04]  /*a7d0*/  STL.64 [R1+0xad0], R234 ;  /* 0x000ad0ea01007387 */ /* 0x004fe80000100a00 */
[----:B----4-:R-:W-:Y:S04]  /*a7e0*/  STL.64 [R1+0xac8], R232 ;  /* 0x000ac8e801007387 */ /* 0x010fe80000100a00 */
[----:B---3--:R-:W-:Y:S04]  /*a7f0*/  STL.64 [R1+0xac0], R230 ;  /* 0x000ac0e601007387 */ /* 0x008fe80000100a00 */
        /* <DEDUP_REMOVED lines=38> */
[----:B------:R-:W-:Y:S01]  /*aa60*/  STL.64 [R1+0x988], R152 ;  /* 0x0009889801007387 */ /* 0x000fe20000100a00 */
[----:B------:R-:W-:-:S06]  /*aa70*/  WARPGROUP.ARRIVE ;  /* 0x00000000000079c5 */ /* 0x000fcc0000000000 */
[----:B------:R-:W-:Y:S03]  /*aa80*/  QGMMA.64x256x32.F32.E4M3.E4M3 R24, gdesc[UR20], R24, UP0, gsb0 ;  /* 0x03e00000141879f3 */ /* 0x000fe6000b800818 */
        /* <DEDUP_REMOVED lines=96> */
[----:B0-----:R-:W-:Y:S01]  /*b090*/  IMAD.MOV.U32 R0, RZ, RZ, R235 ;  /* 0x000000ffff007224 */ /* 0x001fe200078e00eb */
        /* <DEDUP_REMOVED lines=31> */
[----:B------:R-:W-:-:S03]  /*b290*/  IMAD.MOV.U32 R23, RZ, RZ, R213 ;  /* 0x000000ffff177224 */ /* 0x000fc600078e00d5 */
        /* <DEDUP_REMOVED lines=40> */
[----:B------:R0:W-:Y:S04]  /*b520*/  STL [R1+0x1a0], R212 ;  /* 0x0001a0d401007387 */ /* 0x0001e80000100800 */
[----:B------:R-:W2:Y:S04]  /*b530*/  LDL.LU.64 R234, [R1+0xad0] ;  /* 0x000ad00001ea7983 */ /* 0x000ea80000300a00 */
[----:B------:R-:W3:Y:S04]  /*b540*/  LDL.LU.64 R232, [R1+0xac8] ;  /* 0x000ac80001e87983 */ /* 0x000ee80000300a00 */
[----:B------:R-:W4:Y:S04]  /*b550*/  LDL.LU.64 R230, [R1+0xac0] ;  /* 0x000ac00001e67983 */ /* 0x000f280000300a00 */
        /* <DEDUP_REMOVED lines=8> */
[----:B0-----:R-:W4:Y:S04]  /*b5e0*/  LDL.LU.64 R212, [R1+0xa78] ;  /* 0x000a780001d47983 */ /* 0x001f280000300a00 */
        /* <DEDUP_REMOVED lines=51> */
[----:B------:R-:W4:Y:S01]  /*b920*/  LDL.LU.64 R108, [R1+0x8d8] ;  /* 0x0008d800016c7983 */ /* 0x000f220000300a00 */
[----:B------:R-:W-:Y:S01]  /*b930*/  UIADD3 UR22, UR34, 0x802, URZ ;  /* 0x0000080222167890 */ /* 0x000fe2000fffe03f */
[----:B------:R-:W-:-:S02]  /*b940*/  UMOV UR23, 0x40000040 ;  /* 0x4000004000177882 */ /* 0x000fc40000000000 */
[----:B--2---:R-:W-:Y:S04]  /*b950*/  STL.64 [R1+0x878], R234 ;  /* 0x000878ea01007387 */ /* 0x004fe80000100a00 */
[----:B---3--:R-:W-:Y:S04]  /*b960*/  STL.64 [R1+0x870], R232 ;  /* 0x000870e801007387 */ /* 0x008fe80000100a00 */
[----:B----4-:R-:W-:Y:S04]  /*b970*/  STL.64 [R1+0x868], R230 ;  /* 0x000868e601007387 */ /* 0x010fe80000100a00 */
        /* <DEDUP_REMOVED lines=191> */
[----:B------:R-:W-:Y:S01]  /*c570*/  IMAD.MOV.U32 R235, RZ, RZ, R0 ;  /* 0x000000ffffeb7224 */ /* 0x000fe200078e0000 */
[----:B------:R-:W-:Y:S01]  /*c580*/  UIADD3 UR20, UR35, 0x4, URZ ;  /* 0x0000000423147890 */ /* 0x000fe2000fffe03f */
[----:B------:R0:W5:Y:S01]  /*c590*/  LDL.LU R23, [R1+0x8d4] ;  /* 0x0008d40001177983 */ /* 0x0001620000300800 */
[----:B------:R-:W-:Y:S01]  /*c5a0*/  UIADD3 UR22, UR34, 0x4, URZ ;  /* 0x0000000422167890 */ /* 0x000fe2000fffe03f */
[----:B------:R-:W-:Y:S01]  /*c5b0*/  UMOV UR21, 0x40000040 ;  /* 0x4000004000157882 */ /* 0x000fe20000000000 */
[----:B------:R-:W-:Y:S01]  /*c5c0*/  UMOV UR23, 0x40000040 ;  /* 0x4000004000177882 */ /* 0x000fe20000000000 */
[----:B------:R0:W5:Y:S04]  /*c5d0*/  LDL.LU R22, [R1+0x8d0] ;  /* 0x0008d00001167983 */ /* 0x0001680000300800 */
        /* <DEDUP_REMOVED lines=19> */
[----:B------:R0:W5:Y:S01]  /*c710*/  LDL.LU R2, [R1+0x880] ;  /* 0x0008800001027983 */ /* 0x0001620000300800 */
        /* <DEDUP_REMOVED lines=336> */
[----:B-1----:R0:W5:Y:S04]  /*dc20*/  LDL.LU.64 R234, [R1+0x678] ;  /* 0x0006780001ea7983 */ /* 0x0021680000300a00 */
[----:B------:R0:W5:Y:S04]  /*dc30*/  LDL.LU.64 R232, [R1+0x670] ;  /* 0x0006700001e87983 */ /* 0x0001680000300a00 */
        /* <DEDUP_REMOVED lines=64> */
[----:B------:R-:W-:-:S04]  /*e040*/  UIADD3 UR24, UR24, 0x4, URZ ;  /* 0x0000000418187890 */ /* 0x000fc8000fffe03f */
[----:B------:R-:W-:Y:S01]  /*e050*/  UISETP.NE.AND UP0, UPT, UR24, UR33, UPT ;  /* 0x000000211800728c */ /* 0x000fe2000bf05270 */
[----:B--2---:R-:W-:-:S06]  /*e060*/  WARPGROUP.ARRIVE ;  /* 0x00000000000079c5 */ /* 0x004fcc0000000000 */
[----:B------:R-:W-:Y:S01]  /*e070*/  QGMMA.64x256x32.F32.E4M3.E4M3 R24, gdesc[UR20], R24, gsb0 ;  /* 0x03e00000141879f3 */ /* 0x000fe20008000818 */
[----:B------:R-:W-:-:S06]  /*e080*/  USEL UR20, URZ, 0x1, UP0 ;  /* 0x000000013f147887 */ /* 0x000fcc0008000000 */
[----:B------:R-:W-:Y:S01]  /*e090*/  ISETP.NE.AND P0, PT, RZ, UR20, PT ;  /* 0x00000014ff007c0c */ /* 0x000fe2000bf05270 */
[----:B------:R-:W-:-:S12]  /*e0a0*/  WARPGROUP.DEPBAR.LE gsb0, 0x0 ;  /* 0x00008000000079c5 */ /* 0x000fd80000010000 */
[----:B0-----:R-:W-:Y:S05]  /*e0b0*/  @!P0 BRA `(.L_x_31) ;  /* 0x0000003800fc8947 */ /* 0x001fea0003800000 */
[----:B-----5:R0:W-:Y:S04]  /*e0c0*/  STL [R1+0x6a8], R225 ;  /* 0x0006a8e101007387 */ /* 0x0201e80000100800 */
[----:B------:R1:W-:Y:S01]  /*e0d0*/  STL [R1+0x6a4], R226 ;  /* 0x0006a4e201007387 */ /* 0x0003e20000100800 */
[----:B0-----:R-:W-:-:S03]  /*e0e0*/  IMAD.MOV.U32 R225, RZ, RZ, R0 ;  /* 0x000000ffffe17224 */ /* 0x001fc600078e0000 */
[----:B-1----:R-:W2:Y:S04]  /*e0f0*/  LDL R226, [R1+0x4] ;  /* 0x0000040001e27983 */ /* 0x002ea80000100800 */
[----:B------:R0:W-:Y:S04]  /*e100*/  STL [R1+0x6a0], R227 ;  /* 0x0006a0e301007387 */ /* 0x0001e80000100800 */
[----:B0-----:R-:W3:Y:S04]  /*e110*/  LDL R227, [R1+0x8] ;  /* 0x0000080001e37983 */ /* 0x001ee80000100800 */
[----:B------:R0:W-:Y:S04]  /*e120*/  STL [R1+0x69c], R228 ;  /* 0x00069ce401007387 */ /* 0x0001e80000100800 */
[----:B0-----:R-:W4:Y:S04]  /*e130*/  LDL R228, [R1+0xc] ;  /* 0x00000c0001e47983 */ /* 0x001f280000100800 */
        /* <DEDUP_REMOVED lines=211> */
[----:B0-----:R-:W4:Y:S04]  /*ee70*/  LDL.LU R122, [R1+0x200] ;  /* 0x00020000017a7983 */ /* 0x001f280000300800 */
        /* <DEDUP_REMOVED lines=10> */
[----:B------:R-:W4:Y:S04]  /*ef20*/  LDL.LU R0, [R1+0x22c] ;  /* 0x00022c0001007983 */ /* 0x000f280000300800 */
        /* <DEDUP_REMOVED lines=37> */
[----:B0-----:R-:W4:Y:S04]  /*f180*/  LDL.LU R146, [R1+0x210] ;  /* 0x0002100001927983 */ /* 0x001f280000300800 */
[----:B------:R0:W-:Y:S01]  /*f190*/  STL [R1+0x490], R147 ;  /* 0x0004909301007387 */ /* 0x0001e20000100800 */
[----:B------:R-:W-:-:S03]  /*f1a0*/  FADD R2, R225, R2 ;  /* 0x00000002e1027221 */ /* 0x000fc60000000000 */
[----:B0-----:R-:W4:Y:S04]  /*f1b0*/  LDL R147, [R1+0x1f8] ;  /* 0x0001f80001937983 */ /* 0x001f280000100800 */
[----:B------:R0:W-:Y:S01]  /*f1c0*/  STL [R1+0x48c], R148 ;  /* 0x00048c9401007387 */ /* 0x0001e20000100800 */
[----:B--2---:R-:W-:-:S01]  /*f1d0*/  FADD R3, R226, R3 ;  /* 0x00000003e2037221 */ /* 0x004fc20000000000 */
[----:B---3--:R-:W-:Y:S02]  /*f1e0*/  FADD R4, R227, R4 ;  /* 0x00000004e3047221 */ /* 0x008fe40000000000 */
[----:B0-----:R-:W2:Y:S04]  /*f1f0*/  LDL R148, [R1+0x1c0] ;  /* 0x0001c00001947983 */ /* 0x001ea80000100800 */
[----:B------:R0:W-:Y:S01]  /*f200*/  STL [R1+0x488], R149 ;  /* 0x0004889501007387 */ /* 0x0001e20000100800 */
[----:B----4-:R-:W-:-:S01]  /*f210*/  FADD R5, R228, R5 ;  /* 0x00000005e4057221 */ /* 0x010fc20000000000 */
[----:B------:R-:W-:-:S02]  /*f220*/  FADD R6, R229, R6 ;  /* 0x00000006e5067221 */ /* 0x000fc40000000000 */
[----:B0-----:R-:W3:Y:S04]  /*f230*/  LDL R149, [R1+0x1f4] ;  /* 0x0001f40001957983 */ /* 0x001ee80000100800 */
[----:B------:R0:W-:Y:S01]  /*f240*/  STL [R1+0x484], R150 ;  /* 0x0004849601007387 */ /* 0x0001e20000100800 */
[----:B------:R-:W-:-:S01]  /*f250*/  FADD R7, R230, R7 ;  /* 0x00000007e6077221 */ /* 0x000fc20000000000 */
[----:B------:R-:W-:Y:S02]  /*f260*/  FADD R8, R231, R8 ;  /* 0x00000008e7087221 */ /* 0x000fe40000000000 */
[----:B0-----:R-:W4:Y:S04]  /*f270*/  LDL.LU R150, [R1+0x20c] ;  /* 0x00020c0001967983 */ /* 0x001f280000300800 */
[----:B------:R0:W-:Y:S01]  /*f280*/  STL [R1+0x480], R151 ;  /* 0x0004809701007387 */ /* 0x0001e20000100800 */
[----:B------:R-:W-:-:S01]  /*f290*/  FADD R9, R232, R9 ;  /* 0x00000009e8097221 */ /* 0x000fc20000000000 */
[----:B------:R-:W-:-:S02]  /*f2a0*/  FADD R10, R233, R10 ;  /* 0x0000000ae90a7221 */ /* 0x000fc40000000000 */
[----:B0-----:R-:W3:Y:S04]  /*f2b0*/  LDL R151, [R1+0x1f0] ;  /* 0x0001f00001977983 */ /* 0x001ee80000100800 */
[----:B------:R-:W2:Y:S04]  /*f2c0*/  LDL.LU R225, [R1+0x6a8] ;  /* 0x0006a80001e17983 */ /* 0x000ea80000300800 */
[----:B------:R-:W4:Y:S04]  /*f2d0*/  LDL.LU R226, [R1+0x6a4] ;  /* 0x0006a40001e27983 */ /* 0x000f280000300800 */
[----:B------:R-:W3:Y:S04]  /*f2e0*/  LDL.LU R227, [R1+0x6a0] ;  /* 0x0006a00001e37983 */ /* 0x000ee80000300800 */
[----:B------:R-:W3:Y:S04]  /*f2f0*/  LDL.LU R228, [R1+0x69c] ;  /* 0x00069c0001e47983 */ /* 0x000ee80000300800 */
[----:B------:R-:W3:Y:S01]  /*f300*/  LDL.LU R229, [R1+0x698] ;  /* 0x0006980001e57983 */ /* 0x000ee20000300800 */
[----:B------:R-:W-:-:S03]  /*f310*/  FADD R11, R234, R11 ;  /* 0x0000000bea0b7221 */ /* 0x000fc60000000000 */
[----:B------:R-:W3:Y:S01]  /*f320*/  LDL.LU R230, [R1+0x694] ;  /* 0x0006940001e67983 */ /* 0x000ee20000300800 */
[----:B------:R-:W-:-:S03]  /*f330*/  FADD R12, R235, R12 ;  /* 0x0000000ceb0c7221 */ /* 0x000fc60000000000 */
[----:B------:R-:W3:Y:S04]  /*f340*/  LDL.LU R231, [R1+0x690] ;  /* 0x0006900001e77983 */ /* 0x000ee80000300800 */
[----:B------:R-:W3:Y:S04]  /*f350*/  LDL.LU R232, [R1+0x68c] ;  /* 0x00068c0001e87983 */ /* 0x000ee80000300800 */
[----:B------:R-:W3:Y:S04]  /*f360*/  LDL.LU R233, [R1+0x688] ;  /* 0x0006880001e97983 */ /* 0x000ee80000300800 */
[----:B------:R-:W3:Y:S04]  /*f370*/  LDL.LU R234, [R1+0x684] ;  /* 0x0006840001ea7983 */ /* 0x000ee80000300800 */
[----:B------:R-:W3:Y:S01]  /*f380*/  LDL.LU R235, [R1+0x680] ;  /* 0x0006800001eb7983 */ /* 0x000ee20000300800 */
[----:B------:R-:W-:-:S01]  /*f390*/  FADD R13, R24, R13 ;  /* 0x0000000d180d7221 */ /* 0x000fc20000000000 */
[----:B------:R-:W-:Y:S01]  /*f3a0*/  FADD R14, R25, R14 ;  /* 0x0000000e190e7221 */ /* 0x000fe20000000000 */
[----:B------:R-:W-:-:S01]  /*f3b0*/  FADD R15, R26, R15 ;  /* 0x0000000f1a0f7221 */ /* 0x000fc20000000000 */
[----:B------:R-:W3:Y:S01]  /*f3c0*/  LDL.LU R24, [R1+0x67c] ;  /* 0x00067c0001187983 */ /* 0x000ee20000300800 */
[----:B------:R-:W-:-:S01]  /*f3d0*/  FADD R16, R27, R16 ;  /* 0x000000101b107221 */ /* 0x000fc20000000000 */
[----:B------:R-:W-:-:S02]  /*f3e0*/  FADD R17, R28, R17 ;  /* 0x000000111c117221 */ /* 0x000fc40000000000 */
[----:B------:R-:W3:Y:S01]  /*f3f0*/  LDL.LU R25, [R1+0x678] ;  /* 0x0006780001197983 */ /* 0x000ee20000300800 */
[----:B------:R-:W-:-:S03]  /*f400*/  FADD R18, R29, R18 ;  /* 0x000000121d127221 */ /* 0x000fc60000000000 */
        /* <DEDUP_REMOVED lines=157> */
[----:B--2---:R-:W-:-:S03]  /*fde0*/  FADD R225, R108, R225 ;  /* 0x000000e16ce17221 */ /* 0x004fc60000000000 */
[----:B------:R-:W2:Y:S01]  /*fdf0*/  LDL.LU R105, [R1+0x538] ;  /* 0x0005380001697983 */ /* 0x000ea20000300800 */
[----:B----4-:R-:W-:-:S03]  /*fe00*/  FADD R226, R109, R226 ;  /* 0x000000e26de27221 */ /* 0x010fc60000000000 */
[----:B------:R-:W4:Y:S01]  /*fe10*/  LDL.LU R106, [R1+0x534] ;  /* 0x00053400016a7983 */ /* 0x000f220000300800 */
[----:B---3--:R-:W-:-:S03]  /*fe20*/  FADD R227, R110, R227 ;  /* 0x000000e36ee37221 */ /* 0x008fc60000000000 */
        /* <DEDUP_REMOVED lines=15> */
[----:B------:R-:W-:-:S01]  /*ff20*/  FADD R235, R118, R235 ;  /* 0x000000eb76eb7221 */ /* 0x000fc20000000000 */
[----:B------:R-:W-:Y:S02]  /*ff30*/  FADD R122, R121, R122 ;  /* 0x0000007a797a7221 */ /* 0x000fe40000000000 */
[----:B------:R-:W3:Y:S01]  /*ff40*/  LDL.LU R115, [R1+0x510] ;  /* 0x0005100001737983 */ /* 0x000ee20000300800 */
[----:B------:R-:W-:-:S03]  /*ff50*/  FADD R236, R119, R236 ;  /* 0x000000ec77ec7221 */ /* 0x000fc60000000000 */
[----:B------:R-:W3:Y:S01]  /*ff60*/  LDL.LU R116, [R1+0x50c] ;  /* 0x00050c0001747983 */ /* 0x000ee20000300800 */
[----:B------:R-:W-:-:S03]  /*ff70*/  FADD R237, R120, R237 ;  /* 0x000000ed78ed7221 */ /* 0x000fc60000000000 */
[----:B------:R-:W3:Y:S01]  /*ff80*/  LDL.LU R117, [R1+0x508] ;  /* 0x0005080001757983 */ /* 0x000ee20000300800 */
[----:B------:R-:W-:-:S03]  /*ff90*/  FADD R124, R123, R124 ;  /* 0x0000007c7b7c7221 */ /* 0x000fc60000000000 */
[----:B------:R-:W3:Y:S04]  /*ffa0*/  LDL.LU R118, [R1+0x504] ;  /* 0x0005040001767983 */ /* 0x000ee80000300800 */
[----:B------:R-:W3:Y:S01]  /*ffb0*/  LDL.LU R119, [R1+0x500] ;  /* 0x0005000001777983 */ /* 0x000ee20000300800 */
[----:B------:R-:W-:-:S03]  /*ffc0*/  FADD R126, R125, R126 ;  /* 0x0000007e7d7e7221 */ /* 0x000fc60000000000 */
[----:B------:R-:W3:Y:S04]  /*ffd0*/  LDL.LU R120, [R1+0x4fc] ;  /* 0x0004fc0001787983 */ /* 0x000ee80000300800 */
[----:B------:R-:W3:Y:S04]  /*ffe0*/  LDL.LU R121, [R1+0x4f8] ;  /* 0x0004f80001797983 */ /* 0x000ee80000300800 */
[----:B------:R0:W-:Y:S01]  /*fff0*/  STL [R1+0x200], R122 ;  /* 0x0002007a01007387 */ /* 0x0001e20000100800 */
[----:B------:R-:W-:-:S01]  /*10000*/  FADD R150, R127, R150 ;  /* 0x000000967f967221 */ /* 0x000fc20000000000 */
[----:B------:R-:W-:Y:S01]  /*10010*/  FADD R146, R148, R146 ;  /* 0x0000009294927221 */ /* 0x000fe20000000000 */
[----:B------:R-:W-:-:S01]  /*10020*/  FADD R143, R144, R143 ;  /* 0x0000008f908f7221 */ /* 0x000fc20000000000 */
[----:B------:R-:W-:Y:S01]  /*10030*/  FADD R141, R142, R141 ;  /* 0x0000008d8e8d7221 */ /* 0x000fe20000000000 */
[----:B0-----:R-:W3:Y:S04]  /*10040*/  LDL.LU R122, [R1+0x4f4] ;  /* 0x0004f400017a7983 */ /* 0x001ee80000300800 */
[----:B------:R-:W3:Y:S04]  /*10050*/  LDL.LU R123, [R1+0x4f0] ;  /* 0x0004f000017b7983 */ /* 0x000ee80000300800 */
[----:B------:R0:W-:Y:S01]  /*10060*/  STL [R1+0x204], R124 ;  /* 0x0002047c01007387 */ /* 0x0001e20000100800 */
[----:B------:R-:W-:-:S01]  /*10070*/  FADD R139, R140, R139 ;  /* 0x0000008b8c8b7221 */ /* 0x000fc20000000000 */
[----:B------:R-:W-:Y:S01]  /*10080*/  FADD R137, R138, R137 ;  /* 0x000000898a897221 */ /* 0x000fe20000000000 */
[----:B------:R-:W-:-:S01]  /*10090*/  FADD R135, R136, R135 ;  /* 0x0000008788877221 */ /* 0x000fc20000000000 */
[----:B0-----:R-:W3:Y:S04]  /*100a0*/  LDL.LU R124, [R1+0x4ec] ;  /* 0x0004ec00017c7983 */ /* 0x001ee80000300800 */
[----:B------:R-:W3:Y:S04]  /*100b0*/  LDL.LU R125, [R1+0x4e8] ;  /* 0x0004e800017d7983 */ /* 0x000ee80000300800 */
[----:B------:R0:W-:Y:S01]  /*100c0*/  STL [R1+0x208], R126 ;  /* 0x0002087e01007387 */ /* 0x0001e20000100800 */
[----:B------:R-:W-:-:S01]  /*100d0*/  FADD R131, R133, R131 ;  /* 0x0000008385837221 */ /* 0x000fc20000000000 */
[----:B------:R-:W-:-:S02]  /*100e0*/  FADD R0, R129, R0 ;  /* 0x0000000081007221 */ /* 0x000fc40000000000 */
[----:B0-----:R-:W3:Y:S04]  /*100f0*/  LDL.LU R126, [R1+0x4e4] ;  /* 0x0004e400017e7983 */ /* 0x001ee80000300800 */
[----:B------:R-:W3:Y:S04]  /*10100*/  LDL.LU R127, [R1+0x4e0] ;  /* 0x0004e000017f7983 */ /* 0x000ee80000300800 */
[----:B------:R-:W-:Y:S04]  /*10110*/  STL [R1+0x20c], R150 ;  /* 0x00020c9601007387 */ /* 0x000fe80000100800 */
[----:B------:R-:W-:Y:S04]  /*10120*/  STL [R1+0x210], R146 ;  /* 0x0002109201007387 */ /* 0x000fe80000100800 */
[----:B------:R-:W-:Y:S04]  /*10130*/  STL [R1+0x214], R143 ;  /* 0x0002148f01007387 */ /* 0x000fe80000100800 */
[----:B------:R-:W-:Y:S04]  /*10140*/  STL [R1+0x218], R141 ;  /* 0x0002188d01007387 */ /* 0x000fe80000100800 */
[----:B------:R-:W-:Y:S04]  /*10150*/  STL [R1+0x21c], R139 ;  /* 0x00021c8b01007387 */ /* 0x000fe80000100800 */
[----:B------:R-:W-:Y:S04]  /*10160*/  STL [R1+0x220], R137 ;  /* 0x0002208901007387 */ /* 0x000fe80000100800 */
[----:B------:R-:W2:Y:S04]  /*10170*/  LDL.LU R129, [R1+0x230] ;  /* 0x0002300001817983 */ /* 0x000ea80000300800 */
[----:B------:R-:W-:Y:S04]  /*10180*/  STL [R1+0x224], R135 ;  /* 0x0002248701007387 */ /* 0x000fe80000100800 */
[----:B------:R0:W-:Y:S04]  /*10190*/  STL [R1+0x228], R131 ;  /* 0x0002288301007387 */ /* 0x0001e80000100800 */
[----:B0-----:R-:W4:Y:S04]  /*101a0*/  LDL.LU R131, [R1+0x234] ;  /* 0x0002340001837983 */ /* 0x001f280000300800 */
[----:B------:R-:W3:Y:S04]  /*101b0*/  LDL.LU R133, [R1+0x238] ;  /* 0x0002380001857983 */ /* 0x000ee80000300800 */
[----:B------:R0:W-:Y:S04]  /*101c0*/  STL [R1+0x22c], R0 ;  /* 0x00022c0001007387 */ /* 0x0001e80000100800 */
[----:B------:R-:W3:Y:S04]  /*101d0*/  LDL.LU R135, [R1+0x23c] ;  /* 0x00023c0001877983 */ /* 0x000ee80000300800 */
        /* <DEDUP_REMOVED lines=12> */
[----:B0-----:R-:W3:Y:S01]  /*102a0*/  LDL.LU R0, [R1+0x270] ;  /* 0x0002700001007983 */ /* 0x001ee20000300800 */
[----:B--2---:R-:W-:-:S03]  /*102b0*/  FADD R129, R128, R129 ;  /* 0x0000008180817221 */ /* 0x004fc60000000000 */
[----:B------:R-:W2:Y:S04]  /*102c0*/  LDL.LU R128, [R1+0x4dc] ;  /* 0x0004dc0001807983 */ /* 0x000ea80000300800 */
[----:B------:R0:W-:Y:S04]  /*102d0*/  STL [R1+0x230], R129 ;  /* 0x0002308101007387 */ /* 0x0001e80000100800 */
[----:B0-----:R-:W2:Y:S01]  /*102e0*/  LDL.LU R129, [R1+0x4d8] ;  /* 0x0004d80001817983 */ /* 0x001ea20000300800 */
[----:B----4-:R-:W-:-:S03]  /*102f0*/  FADD R131, R130, R131 ;  /* 0x0000008382837221 */ /* 0x010fc60000000000 */
[----:B------:R-:W4:Y:S01]  /*10300*/  LDL.LU R130, [R1+0x4d4] ;  /* 0x0004d40001827983 */ /* 0x000f220000300800 */
[----:B---3--:R-:W-:-:S03]  /*10310*/  FADD R133, R132, R133 ;  /* 0x0000008584857221 */ /* 0x008fc60000000000 */
[----:B------:R0:W-:Y:S01]  /*10320*/  STL [R1+0x234], R131 ;  /* 0x0002348301007387 */ /* 0x0001e20000100800 */
[----:B------:R-:W-:-:S03]  /*10330*/  FADD R135, R134, R135 ;  /* 0x0000008786877221 */ /* 0x000fc60000000000 */
[----:B0-----:R-:W3:Y:S01]  /*10340*/  LDL.LU R131, [R1+0x4d0] ;  /* 0x0004d00001837983 */ /* 0x001ee20000300800 */
[----:B------:R-:W-:-:S03]  /*10350*/  FADD R150, R151, R150 ;  /* 0x0000009697967221 */ /* 0x000fc60000000000 */
[----:B------:R-:W3:Y:S01]  /*10360*/  LDL.LU R132, [R1+0x4cc] ;  /* 0x0004cc0001847983 */ /* 0x000ee20000300800 */
[----:B------:R-:W-:-:S03]  /*10370*/  FADD R148, R149, R148 ;  /* 0x0000009495947221 */ /* 0x000fc60000000000 */
[----:B------:R0:W-:Y:S01]  /*10380*/  STL [R1+0x238], R133 ;  /* 0x0002388501007387 */ /* 0x0001e20000100800 */
[----:B------:R-:W-:-:S01]  /*10390*/  FADD R146, R147, R146 ;  /* 0x0000009293927221 */ /* 0x000fc20000000000 */
[----:B------:R-:W-:Y:S02]  /*103a0*/  FADD R144, R145, R144 ;  /* 0x0000009091907221 */ /* 0x000fe40000000000 */
[----:B0-----:R-:W3:Y:S01]  /*103b0*/  LDL.LU R133, [R1+0x4c8] ;  /* 0x0004c80001857983 */ /* 0x001ee20000300800 */
[----:B------:R-:W-:-:S03]  /*103c0*/  FADD R143, R24, R143 ;  /* 0x0000008f188f7221 */ /* 0x000fc60000000000 */
[----:B------:R-:W3:Y:S01]  /*103d0*/  LDL.LU R134, [R1+0x4c4] ;  /* 0x0004c40001867983 */ /* 0x000ee20000300800 */
[----:B------:R-:W-:-:S03]  /*103e0*/  FADD R142, R25, R142 ;  /* 0x0000008e198e7221 */ /* 0x000fc60000000000 */
[----:B------:R0:W-:Y:S01]  /*103f0*/  STL [R1+0x23c], R135 ;  /* 0x00023c8701007387 */ /* 0x0001e20000100800 */
[----:B------:R-:W-:-:S01]  /*10400*/  FADD R141, R26, R141 ;  /* 0x0000008d1a8d7221 */ /* 0x000fc20000000000 */
[----:B------:R-:W-:Y:S01]  /*10410*/  FADD R140, R27, R140 ;  /* 0x0000008c1b8c7221 */ /* 0x000fe20000000000 */
[----:B------:R-:W-:-:S01]  /*10420*/  FADD R139, R28, R139 ;  /* 0x0000008b1c8b7221 */ /* 0x000fc20000000000 */
[----:B0-----:R-:W3:Y:S01]  /*10430*/  LDL.LU R135, [R1+0x4c0] ;  /* 0x0004c00001877983 */ /* 0x001ee20000300800 */
[----:B------:R-:W-:-:S03]  /*10440*/  FADD R138, R29, R138 ;  /* 0x0000008a1d8a7221 */ /* 0x000fc60000000000 */
[----:B------:R0:W-:Y:S01]  /*10450*/  STL [R1+0x240], R150 ;  /* 0x0002409601007387 */ /* 0x0001e20000100800 */
[----:B------:R-:W-:-:S03]  /*10460*/  FADD R137, R30, R137 ;  /* 0x000000891e897221 */ /* 0x000fc60000000000 */
[----:B------:R1:W-:Y:S01]  /*10470*/  STL [R1+0x244], R148 ;  /* 0x0002449401007387 */ /* 0x0003e20000100800 */
[----:B------:R-:W-:-:S03]  /*10480*/  FADD R136, R31, R136 ;  /* 0x000000881f887221 */ /* 0x000fc60000000000 */
[----:B------:R1:W-:Y:S01]  /*10490*/  STL [R1+0x248], R146 ;  /* 0x0002489201007387 */ /* 0x0003e20000100800 */
[----:B------:R-:W-:-:S03]  /*104a0*/  FADD R0, R32, R0 ;  /* 0x0000000020007221 */ /* 0x000fc60000000000 */
[----:B------:R1:W-:Y:S04]  /*104b0*/  STL [R1+0x24c], R144 ;  /* 0x00024c9001007387 */ /* 0x0003e80000100800 */
[----:B------:R1:W-:Y:S04]  /*104c0*/  STL [R1+0x250], R143 ;  /* 0x0002508f01007387 */ /* 0x0003e80000100800 */
[----:B------:R1:W-:Y:S04]  /*104d0*/  STL [R1+0x254], R142 ;  /* 0x0002548e01007387 */ /* 0x0003e80000100800 */
[----:B------:R1:W-:Y:S04]  /*104e0*/  STL [R1+0x258], R141 ;  /* 0x0002588d01007387 */ /* 0x0003e80000100800 */
[----:B------:R1:W-:Y:S04]  /*104f0*/  STL [R1+0x25c], R140 ;  /* 0x00025c8c01007387 */ /* 0x0003e80000100800 */
[----:B------:R1:W-:Y:S04]  /*10500*/  STL [R1+0x260], R139 ;  /* 0x0002608b01007387 */ /* 0x0003e80000100800 */
[----:B------:R1:W-:Y:S04]  /*10510*/  STL [R1+0x264], R138 ;  /* 0x0002648a01007387 */ /* 0x0003e80000100800 */
[----:B------:R-:W2:Y:S04]  /*10520*/  LDL.LU R151, [R1+0x274] ;  /* 0x0002740001977983 */ /* 0x000ea80000300800 */
[----:B------:R1:W-:Y:S04]  /*10530*/  STL [R1+0x268], R137 ;  /* 0x0002688901007387 */ /* 0x0003e80000100800 */
[----:B0-----:R-:W4:Y:S04]  /*10540*/  LDL.LU R150, [R1+0x278] ;  /* 0x0002780001967983 */ /* 0x001f280000300800 */
[----:B------:R0:W-:Y:S04]  /*10550*/  STL [R1+0x26c], R136 ;  /* 0x00026c8801007387 */ /* 0x0001e80000100800 */
[----:B------:R-:W3:Y:S04]  /*10560*/  LDL.LU R149, [R1+0x27c] ;  /* 0x00027c0001957983 */ /* 0x000ee80000300800 */
[----:B------:R0:W-:Y:S04]  /*10570*/  STL [R1+0x270], R0 ;  /* 0x0002700001007387 */ /* 0x0001e80000100800 */
[----:B-1----:R-:W3:Y:S04]  /*10580*/  LDL.LU R148, [R1+0x280] ;  /* 0x0002800001947983 */ /* 0x002ee80000300800 */
        /* <DEDUP_REMOVED lines=11> */
[----:B0-----:R-:W3:Y:S04]  /*10640*/  LDL.LU R136, [R1+0x2b0] ;  /* 0x0002b00001887983 */ /* 0x001ee80000300800 */
[----:B------:R-:W3:Y:S01]  /*10650*/  LDL.LU R0, [R1+0x2b4] ;  /* 0x0002b40001007983 */ /* 0x000ee20000300800 */
[----:B--2---:R-:W-:-:S05]  /*10660*/  FADD R151, R33, R151 ;  /* 0x0000009721977221 */ /* 0x004fca0000000000 */
[----:B------:R0:W-:Y:S01]  /*10670*/  STL [R1+0x274], R151 ;  /* 0x0002749701007387 */ /* 0x0001e20000100800 */
[----:B----4-:R-:W-:-:S05]  /*10680*/  FADD R150, R34, R150 ;  /* 0x0000009622967221 */ /* 0x010fca0000000000 */
[----:B------:R1:W-:Y:S01]  /*10690*/  STL [R1+0x278], R150 ;  /* 0x0002789601007387 */ /* 0x0003e20000100800 */
[----:B---3--:R-:W-:-:S05]  /*106a0*/  FADD R149, R35, R149 ;  /* 0x0000009523957221 */ /* 0x008fca0000000000 */
[----:B------:R2:W-:Y:S01]  /*106b0*/  STL [R1+0x27c], R149 ;  /* 0x00027c9501007387 */ /* 0x0005e20000100800 */
[----:B------:R-:W-:-:S01]  /*106c0*/  FADD R148, R36, R148 ;  /* 0x0000009424947221 */ /* 0x000fc20000000000 */
[----:B------:R-:W-:-:S04]  /*106d0*/  FADD R147, R37, R147 ;  /* 0x0000009325937221 */ /* 0x000fc80000000000 */
[----:B------:R3:W-:Y:S01]  /*106e0*/  STL [R1+0x280], R148 ;  /* 0x0002809401007387 */ /* 0x0007e20000100800 */
[----:B------:R-:W-:-:S03]  /*106f0*/  FADD R146, R38, R146 ;  /* 0x0000009226927221 */ /* 0x000fc60000000000 */
        /* <DEDUP_REMOVED lines=20> */
[----:B0-----:R-:W4:Y:S01]  /*10840*/  LDL.LU R151, [R1+0x2b8] ;  /* 0x0002b80001977983 */ /* 0x001f220000300800 */
[----:B------:R-:W-:-:S03]  /*10850*/  FADD R0, R49, R0 ;  /* 0x0000000031007221 */ /* 0x000fc60000000000 */
[----:B------:R0:W-:Y:S04]  /*10860*/  STL [R1+0x2ac], R137 ;  /* 0x0002ac8901007387 */ /* 0x0001e80000100800 */
[----:B-1----:R-:W4:Y:S04]  /*10870*/  LDL.LU R150, [R1+0x2bc] ;  /* 0x0002bc0001967983 */ /* 0x002f280000300800 */
[----:B------:R1:W-:Y:S04]  /*10880*/  STL [R1+0x2b0], R136 ;  /* 0x0002b08801007387 */ /* 0x0003e80000100800 */
[----:B--2---:R-:W2:Y:S04]  /*10890*/  LDL.LU R149, [R1+0x2c0] ;  /* 0x0002c00001957983 */ /* 0x004ea80000300800 */
[----:B------:R1:W-:Y:S04]  /*108a0*/  STL [R1+0x2b4], R0 ;  /* 0x0002b40001007387 */ /* 0x0003e80000100800 */
[----:B---3--:R-:W3:Y:S04]  /*108b0*/  LDL.LU R148, [R1+0x2c4] ;  /* 0x0002c40001947983 */ /* 0x008ee80000300800 */
[----:B----4-:R-:W4:Y:S04]  /*108c0*/  LDL.LU R147, [R1+0x2c8] ;  /* 0x0002c80001937983 */ /* 0x010f280000300800 */
[----:B------:R-:W4:Y:S04]  /*108d0*/  LDL.LU R146, [R1+0x2cc] ;  /* 0x0002cc0001927983 */ /* 0x000f280000300800 */
        /* <DEDUP_REMOVED lines=8> */
[----:B0-----:R-:W4:Y:S04]  /*10960*/  LDL.LU R137, [R1+0x2f0] ;  /* 0x0002f00001897983 */ /* 0x001f280000300800 */
[----:B-1----:R-:W4:Y:S04]  /*10970*/  LDL.LU R136, [R1+0x2f4] ;  /* 0x0002f40001887983 */ /* 0x002f280000300800 */
[----:B------:R-:W4:Y:S01]  /*10980*/  LDL.LU R0, [R1+0x2f8] ;  /* 0x0002f80001007983 */ /* 0x000f220000300800 */
[----:B------:R-:W-:-:S01]  /*10990*/  FADD R151, R50, R151 ;  /* 0x0000009732977221 */ /* 0x000fc20000000000 */
[----:B------:R-:W-:-:S04]  /*109a0*/  FADD R150, R51, R150 ;  /* 0x0000009633967221 */ /* 0x000fc80000000000 */
[----:B------:R0:W-:Y:S01]  /*109b0*/  STL [R1+0x2b8], R151 ;  /* 0x0002b89701007387 */ /* 0x0001e20000100800 */
[----:B--2---:R-:W-:-:S03]  /*109c0*/  FADD R149, R52, R149 ;  /* 0x0000009534957221 */ /* 0x004fc60000000000 */
[----:B------:R1:W-:Y:S01]  /*109d0*/  STL [R1+0x2bc], R150 ;  /* 0x0002bc9601007387 */ /* 0x0003e20000100800 */
[----:B---3--:R-:W-:-:S03]  /*109e0*/  FADD R148, R53, R148 ;  /* 0x0000009435947221 */ /* 0x008fc60000000000 */
[----:B------:R2:W-:Y:S01]  /*109f0*/  STL [R1+0x2c0], R149 ;  /* 0x0002c09501007387 */ /* 0x0005e20000100800 */
[----:B----4-:R-:W-:-:S03]  /*10a00*/  FADD R147, R54, R147 ;  /* 0x0000009336937221 */ /* 0x010fc60000000000 */
        /* <DEDUP_REMOVED lines=198> */
[----:B------:R-:W-:Y:S01]  /*11670*/  STL [R1+0x3c8], R151 ;  /* 0x0003c89701007387 */ /* 0x000fe20000100800 */
[----:B--2---:R-:W-:-:S03]  /*11680*/  FADD R149, R120, R149 ;  /* 0x0000009578957221 */ /* 0x004fc60000000000 */
[----:B------:R-:W-:Y:S01]  /*11690*/  STL [R1+0x3cc], R150 ;  /* 0x0003cc9601007387 */ /* 0x000fe20000100800 */
[----:B---3--:R-:W-:-:S03]  /*116a0*/  FADD R148, R121, R148 ;  /* 0x0000009479947221 */ /* 0x008fc60000000000 */
[----:B------:R-:W-:Y:S01]  /*116b0*/  STL [R1+0x3d0], R149 ;  /* 0x0003d09501007387 */ /* 0x000fe20000100800 */
[----:B----4-:R-:W-:-:S03]  /*116c0*/  FADD R147, R122, R147 ;  /* 0x000000937a937221 */ /* 0x010fc60000000000 */
[----:B------:R-:W-:Y:S01]  /*116d0*/  STL [R1+0x3d4], R148 ;  /* 0x0003d49401007387 */ /* 0x000fe20000100800 */
[----:B------:R-:W-:-:S03]  /*116e0*/  FADD R146, R123, R146 ;  /* 0x000000927b927221 */ /* 0x000fc60000000000 */
        /* <DEDUP_REMOVED lines=17> */
[----:B------:R-:W-:-:S01]  /*11800*/  FADD R137, R132, R137 ;  /* 0x0000008984897221 */ /* 0x000fc20000000000 */
[----:B------:R-:W-:Y:S02]  /*11810*/  FADD R136, R133, R136 ;  /* 0x0000008885887221 */ /* 0x000fe40000000000 */
[----:B------:R-:W-:Y:S04]  /*11820*/  STL [R1+0x3fc], R138 ;  /* 0x0003fc8a01007387 */ /* 0x000fe80000100800 */
[----:B------:R0:W-:Y:S04]  /*11830*/  STL [R1+0x404], R136 ;  /* 0x0004048801007387 */ /* 0x0001e80000100800 */
[----:B------:R1:W-:Y:S04]  /*11840*/  STL [R1+0x400], R137 ;  /* 0x0004008901007387 */ /* 0x0003e80000100800 */
[----:B0-----:R-:W2:Y:S01]  /*11850*/  LDL.LU R136, [R1+0x40c] ;  /* 0x00040c0001887983 */ /* 0x001ea20000300800 */
[----:B------:R-:W-:-:S03]  /*11860*/  FADD R0, R134, R0 ;  /* 0x0000000086007221 */ /* 0x000fc60000000000 */
[----:B-1----:R-:W3:Y:S04]  /*11870*/  LDL.LU R137, [R1+0x410] ;  /* 0x0004100001897983 */ /* 0x002ee80000300800 */
[----:B------:R-:W4:Y:S04]  /*11880*/  LDL.LU R138, [R1+0x414] ;  /* 0x00041400018a7983 */ /* 0x000f280000300800 */
[----:B------:R0:W-:Y:S04]  /*11890*/  STL [R1+0x408], R0 ;  /* 0x0004080001007387 */ /* 0x0001e80000100800 */
        /* <DEDUP_REMOVED lines=13> */
[----:B0-----:R-:W4:Y:S01]  /*11970*/  LDL.LU R0, [R1+0x44c] ;  /* 0x00044c0001007983 */ /* 0x001f220000300800 */
[----:B--2---:R-:W-:-:S05]  /*11980*/  FADD R136, R135, R136 ;  /* 0x0000008887887221 */ /* 0x004fca0000000000 */
[----:B------:R0:W-:Y:S04]  /*11990*/  STL [R1+0x40c], R136 ;  /* 0x00040c8801007387 */ /* 0x0001e80000100800 */
[----:B0-----:R-:W3:Y:S02]  /*119a0*/  LDL.LU R136, [R1+0x4bc] ;  /* 0x0004bc0001887983 */ /* 0x001ee40000300800 */
[----:B---3--:R-:W-:-:S05]  /*119b0*/  FADD R137, R136, R137 ;  /* 0x0000008988897221 */ /* 0x008fca0000000000 */
[----:B------:R0:W-:Y:S04]  /*119c0*/  STL [R1+0x410], R137 ;  /* 0x0004108901007387 */ /* 0x0001e80000100800 */
[----:B0-----:R-:W4:Y:S02]  /*119d0*/  LDL.LU R137, [R1+0x4b8] ;  /* 0x0004b80001897983 */ /* 0x001f240000300800 */
[----:B----4-:R-:W-:-:S05]  /*119e0*/  FADD R138, R137, R138 ;  /* 0x0000008a898a7221 */ /* 0x010fca0000000000 */
[----:B------:R0:W-:Y:S04]  /*119f0*/  STL [R1+0x414], R138 ;  /* 0x0004148a01007387 */ /* 0x0001e80000100800 */
[----:B0-----:R-:W2:Y:S02]  /*11a00*/  LDL.LU R138, [R1+0x4b4] ;  /* 0x0004b400018a7983 */ /* 0x001ea40000300800 */
[----:B--2---:R-:W-:-:S05]  /*11a10*/  FADD R139, R138, R139 ;  /* 0x0000008b8a8b7221 */ /* 0x004fca0000000000 */
        /* <DEDUP_REMOVED lines=37> */
[----:B0-----:R-:W2:Y:S01]  /*11c70*/  LDL.LU R151, [R1+0x480] ;  /* 0x0004800001977983 */ /* 0x001ea20000300800 */
[----:B------:R-:W-:Y:S01]  /*11c80*/  UMOV UR24, URZ ;  /* 0x0000003f00187c82 */ /* 0x000fe20008000000 */
[----:B--2---:R-:W-:-:S05]  /*11c90*/  FADD R0, R0, R151 ;  /* 0x0000009700007221 */ /* 0x004fca0000000000 */
[----:B------:R0:W-:Y:S02]  /*11ca0*/  STL [R1+0x44c], R0 ;  /* 0x00044c0001007387 */ /* 0x0001e40000100800 */
.L_x_31:
[----:B------:R-:W-:Y:S05]  /*11cb0*/  @!P1 BRA `(.L_x_32) ;  /* 0x0000000000049947 */ /* 0x000fea0003800000 */
[----:B------:R-:W-:Y:S01]  /*11cc0*/  BPT.TRAP 0x1 ;  /* 0x000000040000795c */ /* 0x000fe20000300000 */
.L_x_32:
[----:B0-----:R-:W2:Y:S04]  /*11cd0*/  LDL R0, [R1+0x454] ;  /* 0x0004540001007983 */ /* 0x001ea80000100800 */
[----:B-----5:R0:W-:Y:S04]  /*11ce0*/  STL [R1+0x480], R2 ;  /* 0x0004800201007387 */ /* 0x0201e80000100800 */
[----:B0-----:R-:W3:Y:S01]  /*11cf0*/  LDL R2, [R1+0x458] ;  /* 0x0004580001027983 */ /* 0x001ee20000100800 */
[----:B--2---:R-:W-:Y:S01]  /*11d00*/  ISETP.NE.AND P0, PT, R0, RZ, PT ;  /* 0x000000ff0000720c */ /* 0x004fe20003f05270 */
[----:B------:R-:W-:-:S12]  /*11d10*/  IMAD.U32 R0, RZ, RZ, UR32 ;  /* 0x00000020ff007e24 */ /* 0x000fd8000f8e00ff */
[----:B------:R-:W-:-:S05]  /*11d20*/  @P0 LEA R0, R0, UR10, 0x3 ;  /* 0x0000000a00000c11 */ /* 0x000fca000f8e18ff */
[----:B------:R-:W-:-:S05]  /*11d30*/  @P0 VIADD R0, R0, 0x18 ;  /* 0x0000001800000836 */ /* 0x000fca0000000000 */
[----:B---3--:R-:W-:Y:S02]  /*11d40*/  @P0 PRMT R0, R2, 0x654, R0 ;  /* 0x0000065402000816 */ /* 0x008fe40000000000 */
[----:B------:R0:W5:Y:S01]  /*11d50*/  LDL.LU R2, [R1+0x480] ;  /* 0x0004800001027983 */ /* 0x0001620000300800 */
[----:B------:R-:W-:Y:S01]  /*11d60*/  UISETP.GT.U32.AND UP0, UPT, UR5, 0x1, UPT ;  /* 0x000000010500788c */ /* 0x000fe2000bf04070 */
[----:B------:R0:W-:Y:S05]  /*11d70*/  @P0 SYNCS.ARRIVE.TRANS64.RED.A1T0 RZ, [R0+URZ], RZ ;  /* 0x000000ff00ff09a7 */ /* 0x0001ea000810043f */
[----:B------:R-:W-:-:S13]  /*11d80*/  PLOP3.LUT P0, PT, PT, PT, UP0, 0x80, 0x0 ;  /* 0x000000000000781c */ /* 0x000fda0003f0f008 */
[----:B0-----:R-:W-:Y:S05]  /*11d90*/  @P0 BRA `(.L_x_33) ;  /* 0x0000000000040947 */ /* 0x001fea0003800000 */
[----:B------:R-:W-:Y:S01]  /*11da0*/  BPT.TRAP 0x1 ;  /* 0x000000040000795c */ /* 0x000fe20000300000 */
.L_x_33:
[----:B------:R-:W-:Y:S02]  /*11db0*/  UISETP.GT.AND UP2, UPT, UR31, 0x1, UPT ;  /* 0x000000011f00788c */ /* 0x000fe4000bf44270 */
[----:B------:R-:W-:Y:S02]  /*11dc0*/  UIADD3 UR30, UR30, 0x1, URZ ;  /* 0x000000011e1e7890 */ /* 0x000fe4000fffe03f */
[----:B------:R-:W-:Y:S02]  /*11dd0*/  UIADD3 UR32, UR32, 0x1, URZ ;  /* 0x0000000120207890 */ /* 0x000fe4000fffe03f */
[----:B------:R-:W-:Y:S01]  /*11de0*/  PLOP3.LUT P0, PT, PT, PT, UP2, 0x80, 0x0 ;  /* 0x000000000000781c */ /* 0x000fe20003f0f028 */
[----:B------:R-:W-:Y:S02]  /*11df0*/  UISETP.NE.AND UP0, UPT, UR30, 0x3, UPT ;  /* 0x000000031e00788c */ /* 0x000fe4000bf05270 */
[----:B------:R-:W-:Y:S02]  /*11e00*/  UIADD3 UR22, UR31, -0x1, URZ ;  /* 0xffffffff1f167890 */ /* 0x000fe4000fffe03f */
[----:B------:R-:W-:-:S02]  /*11e10*/  USEL UR21, URZ, 0x1, UP0 ;  /* 0x000000013f157887 */ /* 0x000fc40008000000 */
[----:B------:R-:W-:Y:S02]  /*11e20*/  UISETP.NE.AND UP1, UPT, UR32, 0x3, UPT ;  /* 0x000000032000788c */ /* 0x000fe4000bf25270 */
[----:B------:R-:W-:Y:S02]  /*11e30*/  ULOP3.LUT UR25, UR25, UR21, URZ, 0x3c, !UPT ;  /* 0x0000001519197292 */ /* 0x000fe4000f8e3c3f */
[----:B------:R-:W-:Y:S02]  /*11e40*/  USEL UR30, UR30, URZ, UP0 ;  /* 0x0000003f1e1e7287 */ /* 0x000fe40008000000 */
[----:B------:R-:W-:Y:S01]  /*11e50*/  USEL UR32, UR32, URZ, UP1 ;  /* 0x0000003f20207287 */ /* 0x000fe20008800000 */
[----:B------:R-:W-:Y:S01]  /*11e60*/  UMOV UR21, 0x1 ;  /* 0x0000000100157882 */ /* 0x000fe20000000000 */
[----:B------:R-:W-:Y:S01]  /*11e70*/  UMOV UR31, UR22 ;  /* 0x00000016001f7c82 */ /* 0x000fe20008000000 */
[----:B------:R-:W-:Y:S09]  /*11e80*/  @P0 BRA `(.L_x_34) ;  /* 0xffffff74006c0947 */ /* 0x000ff2000383ffff */
.L_x_26:
[----:B------:R-:W-:-:S04]  /*11e90*/  UISETP.NE.AND UP0, UPT, UR24, URZ, UPT ;  /* 0x0000003f1800728c */ /* 0x000fc8000bf05270 */
[----:B------:R-:W-:-:S06]  /*11ea0*/  USEL UR20, URZ, 0x1, !UP0 ;  /* 0x000000013f147887 */ /* 0x000fcc000c000000 */
[----:B------:R-:W-:-:S13]  /*11eb0*/  ISETP.NE.AND P0, PT, RZ, UR20, PT ;  /* 0x00000014ff007c0c */ /* 0x000fda000bf05270 */
[----:B------:R-:W-:Y:S05]  /*11ec0*/  @!P0 BRA `(.L_x_35) ;  /* 0x0000003800188947 */ /* 0x000fea0003800000 */
[----:B------:R1:W-:Y:S04]  /*11ed0*/  STL [R1+0x638], R41 ;  /* 0x0006382901007387 */ /* 0x0003e80000100800 */
[----:B-1----:R-:W2:Y:S04]  /*11ee0*/  LDL.LU R41, [R1] ;  /* 0x0000000001297983 */ /* 0x002ea80000300800 */
[----:B------:R1:W-:Y:S04]  /*11ef0*/  STL [R1+0x634], R42 ;  /* 0x0006342a01007387 */ /* 0x0003e80000100800 */
[----:B-1----:R-:W4:Y:S04]  /*11f00*/  LDL.LU R42, [R1+0x4] ;  /* 0x00000400012a7983 */ /* 0x002f280000300800 */
[----:B------:R1:W-:Y:S04]  /*11f10*/  STL [R1+0x630], R43 ;  /* 0x0006302b01007387 */ /* 0x0003e80000100800 */
[----:B-1----:R-:W3:Y:S04]  /*11f20*/  LDL.LU R43, [R1+0x8] ;  /* 0x00000800012b7983 */ /* 0x002ee80000300800 */
        /* <DEDUP_REMOVED lines=146> */
[----:B0-----:R-:W3:Y:S04]  /*12850*/  LDL.LU R0, [R1+0x204] ;  /* 0x0002040001007983 */ /* 0x001ee80000300800 */
[----:B------:R0:W-:Y:S04]  /*12860*/  STL [R1+0x508], R117 ;  /* 0x0005087501007387 */ /* 0x0001e80000100800 */
        /* <DEDUP_REMOVED lines=68> */
[----:B0-----:R-:W3:Y:S01]  /*12cb0*/  LDL.LU R151, [R1+0x130] ;  /* 0x0001300001977983 */ /* 0x001ee20000300800 */
[----:B--2--5:R-:W-:Y:S01]  /*12cc0*/  FADD R2, R41, R2 ;  /* 0x0000000229027221 */ /* 0x024fe20000000000 */
[----:B----4-:R-:W-:Y:S01]  /*12cd0*/  FADD R3, R42, R3 ;  /* 0x000000032a037221 */ /* 0x010fe20000000000 */
[----:B---3--:R-:W-:Y:S01]  /*12ce0*/  FADD R4, R43, R4 ;  /* 0x000000042b047221 */ /* 0x008fe20000000000 */
[----:B------:R-:W2:Y:S01]  /*12cf0*/  LDL.LU R41, [R1+0x638] ;  /* 0x0006380001297983 */ /* 0x000ea20000300800 */
[----:B------:R-:W-:Y:S01]  /*12d00*/  FADD R5, R44, R5 ;  /* 0x000000052c057221 */ /* 0x000fe20000000000 */
[----:B------:R-:W-:-:S02]  /*12d10*/  FADD R6, R45, R6 ;  /* 0x000000062d067221 */ /* 0x000fc40000000000 */
[----:B------:R-:W3:Y:S01]  /*12d20*/  LDL.LU R42, [R1+0x634] ;  /* 0x00063400012a7983 */ /* 0x000ee20000300800 */
[----:B------:R-:W-:-:S03]  /*12d30*/  FADD R7, R46, R7 ;  /* 0x000000072e077221 */ /* 0x000fc60000000000 */
[----:B------:R-:W4:Y:S01]  /*12d40*/  LDL.LU R43, [R1+0x630] ;  /* 0x00063000012b7983 */ /* 0x000f220000300800 */
[----:B------:R-:W-:-:S03]  /*12d50*/  FADD R8, R47, R8 ;  /* 0x000000082f087221 */ /* 0x000fc60000000000 */
[----:B------:R-:W2:Y:S01]  /*12d60*/  LDL.LU R44, [R1+0x62c] ;  /* 0x00062c00012c7983 */ /* 0x000ea20000300800 */
[----:B------:R-:W-:-:S03]  /*12d70*/  FADD R9, R48, R9 ;  /* 0x0000000930097221 */ /* 0x000fc60000000000 */
        /* <DEDUP_REMOVED lines=133> */
[----:B------:R-:W-:Y:S01]  /*135d0*/  FADD R204, R115, R204 ;  /* 0x000000cc73cc7221 */ /* 0x000fe20000000000 */
[----:B------:R-:W-:Y:S02]  /*135e0*/  FADD R118, R119, R118 ;  /* 0x0000007677767221 */ /* 0x000fe40000000000 */
[----:B------:R-:W2:Y:S01]  /*135f0*/  LDL.LU R112, [R1+0x51c] ;  /* 0x00051c0001707983 */ /* 0x000ea20000300800 */
[----:B------:R-:W-:-:S03]  /*13600*/  FADD R205, R116, R205 ;  /* 0x000000cd74cd7221 */ /* 0x000fc60000000000 */
[----:B------:R-:W2:Y:S01]  /*13610*/  LDL.LU R113, [R1+0x518] ;  /* 0x0005180001717983 */ /* 0x000ea20000300800 */
[----:B------:R-:W-:-:S03]  /*13620*/  FADD R0, R117, R0 ;  /* 0x0000000075007221 */ /* 0x000fc60000000000 */
[----:B------:R-:W2:Y:S01]  /*13630*/  LDL.LU R114, [R1+0x514] ;  /* 0x0005140001727983 */ /* 0x000ea20000300800 */
[----:B------:R-:W-:-:S03]  /*13640*/  FADD R208, R149, R208 ;  /* 0x000000d095d07221 */ /* 0x000fc60000000000 */
[----:B------:R-:W2:Y:S04]  /*13650*/  LDL.LU R115, [R1+0x510] ;  /* 0x0005100001737983 */ /* 0x000ea80000300800 */
[----:B------:R-:W2:Y:S01]  /*13660*/  LDL.LU R116, [R1+0x50c] ;  /* 0x00050c0001747983 */ /* 0x000ea20000300800 */
[----:B------:R-:W-:Y:S01]  /*13670*/  FADD R207, R150, R207 ;  /* 0x000000cf96cf7221 */ /* 0x000fe20000000000 */
[----:B------:R-:W-:Y:S01]  /*13680*/  FADD R206, R151, R206 ;  /* 0x000000ce97ce7221 */ /* 0x000fe20000000000 */
[----:B------:R-:W-:Y:S01]  /*13690*/  FADD R237, R120, R237 ;  /* 0x000000ed78ed7221 */ /* 0x000fe20000000000 */
[----:B------:R-:W3:Y:S01]  /*136a0*/  LDL.LU R117, [R1+0x1b8] ;  /* 0x0001b80001757983 */ /* 0x000ee20000300800 */
[----:B------:R-:W-:Y:S01]  /*136b0*/  FADD R236, R121, R236 ;  /* 0x000000ec79ec7221 */ /* 0x000fe20000000000 */
[----:B------:R-:W-:Y:S01]  /*136c0*/  FADD R235, R122, R235 ;  /* 0x000000eb7aeb7221 */ /* 0x000fe20000000000 */
[----:B------:R-:W-:Y:S01]  /*136d0*/  FADD R234, R123, R234 ;  /* 0x000000ea7bea7221 */ /* 0x000fe20000000000 */
[----:B------:R-:W3:Y:S01]  /*136e0*/  LDL.LU R149, [R1+0x208] ;  /* 0x0002080001957983 */ /* 0x000ee20000300800 */
[----:B------:R-:W-:Y:S01]  /*136f0*/  FADD R233, R124, R233 ;  /* 0x000000e97ce97221 */ /* 0x000fe20000000000 */
[----:B------:R-:W-:Y:S01]  /*13700*/  FADD R232, R125, R232 ;  /* 0x000000e87de87221 */ /* 0x000fe20000000000 */
[----:B------:R-:W-:Y:S01]  /*13710*/  FADD R231, R126, R231 ;  /* 0x000000e77ee77221 */ /* 0x000fe20000000000 */
[----:B------:R0:W-:Y:S01]  /*13720*/  STL [R1+0x200], R118 ;  /* 0x0002007601007387 */ /* 0x0001e20000100800 */
[----:B------:R-:W-:Y:S01]  /*13730*/  FADD R230, R127, R230 ;  /* 0x000000e67fe67221 */ /* 0x000fe20000000000 */
        /* <DEDUP_REMOVED lines=8> */
[----:B0-----:R-:W4:Y:S01]  /*137c0*/  LDL.LU R118, [R1+0x1bc] ;  /* 0x0001bc0001767983 */ /* 0x001f220000300800 */
[----:B------:R-:W-:Y:S01]  /*137d0*/  FADD R215, R142, R215 ;  /* 0x000000d78ed77221 */ /* 0x000fe20000000000 */
[----:B------:R-:W-:Y:S01]  /*137e0*/  FADD R224, R133, R224 ;  /* 0x000000e085e07221 */ /* 0x000fe20000000000 */
[----:B------:R-:W-:Y:S01]  /*137f0*/  FADD R214, R143, R214 ;  /* 0x000000d68fd67221 */ /* 0x000fe20000000000 */
[----:B------:R0:W-:Y:S01]  /*13800*/  STL [R1+0x204], R0 ;  /* 0x0002040001007387 */ /* 0x0001e20000100800 */
[----:B------:R-:W-:Y:S01]  /*13810*/  FADD R223, R134, R223 ;  /* 0x000000df86df7221 */ /* 0x000fe20000000000 */
[----:B------:R-:W-:Y:S01]  /*13820*/  FADD R213, R144, R213 ;  /* 0x000000d590d57221 */ /* 0x000fe20000000000 */
[----:B------:R-:W-:Y:S01]  /*13830*/  FADD R222, R135, R222 ;  /* 0x000000de87de7221 */ /* 0x000fe20000000000 */
[----:B------:R-:W4:Y:S01]  /*13840*/  LDL.LU R150, [R1+0x20c] ;  /* 0x00020c0001967983 */ /* 0x000f220000300800 */
[----:B------:R-:W-:Y:S01]  /*13850*/  FADD R212, R145, R212 ;  /* 0x000000d491d47221 */ /* 0x000fe20000000000 */
[----:B------:R-:W-:Y:S01]  /*13860*/  FADD R221, R136, R221 ;  /* 0x000000dd88dd7221 */ /* 0x000fe20000000000 */
[----:B------:R-:W-:Y:S01]  /*13870*/  FADD R211, R146, R211 ;  /* 0x000000d392d37221 */ /* 0x000fe20000000000 */
[----:B------:R-:W2:Y:S01]  /*13880*/  LDL.LU R119, [R1+0x1c0] ;  /* 0x0001c00001777983 */ /* 0x000ea20000300800 */
[----:B------:R-:W-:Y:S01]  /*13890*/  FADD R220, R137, R220 ;  /* 0x000000dc89dc7221 */ /* 0x000fe20000000000 */
[----:B------:R-:W-:Y:S01]  /*138a0*/  FADD R210, R147, R210 ;  /* 0x000000d293d27221 */ /* 0x000fe20000000000 */
[----:B------:R-:W-:Y:S01]  /*138b0*/  FADD R219, R138, R219 ;  /* 0x000000db8adb7221 */ /* 0x000fe20000000000 */
[----:B------:R-:W2:Y:S01]  /*138c0*/  LDL.LU R151, [R1+0x210] ;  /* 0x0002100001977983 */ /* 0x000ea20000300800 */
[----:B------:R-:W-:-:S03]  /*138d0*/  FADD R209, R148, R209 ;  /* 0x000000d194d17221 */ /* 0x000fc60000000000 */
[----:B------:R-:W2:Y:S04]  /*138e0*/  LDL.LU R120, [R1+0x1c4] ;  /* 0x0001c40001787983 */ /* 0x000ea80000300800 */
[----:B0-----:R-:W2:Y:S04]  /*138f0*/  LDL.LU R0, [R1+0x214] ;  /* 0x0002140001007983 */ /* 0x001ea80000300800 */
        /* <DEDUP_REMOVED lines=28> */
[----:B---3--:R-:W-:-:S03]  /*13ac0*/  FADD R149, R117, R149 ;  /* 0x0000009575957221 */ /* 0x008fc60000000000 */
[----:B------:R-:W3:Y:S04]  /*13ad0*/  LDL.LU R117, [R1+0x508] ;  /* 0x0005080001757983 */ /* 0x000ee80000300800 */
[----:B------:R0:W-:Y:S04]  /*13ae0*/  STL [R1+0x208], R149 ;  /* 0x0002089501007387 */ /* 0x0001e80000100800 */
[----:B0-----:R-:W3:Y:S01]  /*13af0*/  LDL.LU R149, [R1+0x250] ;  /* 0x0002500001957983 */ /* 0x001ee20000300800 */
[----:B----4-:R-:W-:-:S03]  /*13b00*/  FADD R150, R118, R150 ;  /* 0x0000009676967221 */ /* 0x010fc60000000000 */
[----:B------:R-:W4:Y:S04]  /*13b10*/  LDL.LU R118, [R1+0x504] ;  /* 0x0005040001767983 */ /* 0x000f280000300800 */
[----:B------:R0:W-:Y:S01]  /*13b20*/  STL [R1+0x20c], R150 ;  /* 0x00020c9601007387 */ /* 0x0001e20000100800 */
[----:B--2---:R-:W-:-:S03]  /*13b30*/  FADD R151, R119, R151 ;  /* 0x0000009777977221 */ /* 0x004fc60000000000 */
[----:B0-----:R-:W2:Y:S04]  /*13b40*/  LDL.LU R150, [R1+0x254] ;  /* 0x0002540001967983 */ /* 0x001ea80000300800 */
[----:B------:R-:W4:Y:S04]  /*13b50*/  LDL.LU R119, [R1+0x500] ;  /* 0x0005000001777983 */ /* 0x000f280000300800 */
[----:B------:R0:W-:Y:S04]  /*13b60*/  STL [R1+0x210], R151 ;  /* 0x0002109701007387 */ /* 0x0001e80000100800 */
[----:B0-----:R-:W4:Y:S01]  /*13b70*/  LDL.LU R151, [R1+0x258] ;  /* 0x0002580001977983 */ /* 0x001f220000300800 */
[----:B------:R-:W-:Y:S01]  /*13b80*/  FADD R0, R120, R0 ;  /* 0x0000000078007221 */ /* 0x000fe20000000000 */
[----:B------:R-:W-:-:S02]  /*13b90*/  FADD R122, R121, R122 ;  /* 0x0000007a797a7221 */ /* 0x000fc40000000000 */
[----:B------:R-:W4:Y:S01]  /*13ba0*/  LDL.LU R120, [R1+0x4fc] ;  /* 0x0004fc0001787983 */ /* 0x000f220000300800 */
[----:B------:R-:W-:-:S03]  /*13bb0*/  FADD R124, R123, R124 ;  /* 0x0000007c7b7c7221 */ /* 0x000fc60000000000 */
[----:B------:R0:W-:Y:S01]  /*13bc0*/  STL [R1+0x214], R0 ;  /* 0x0002140001007387 */ /* 0x0001e20000100800 */
[----:B------:R-:W-:-:S03]  /*13bd0*/  FADD R126, R125, R126 ;  /* 0x0000007e7d7e7221 */ /* 0x000fc60000000000 */
[----:B0-----:R-:W4:Y:S04]  /*13be0*/  LDL.LU R0, [R1+0x25c] ;  /* 0x00025c0001007983 */ /* 0x001f280000300800 */
[----:B------:R-:W4:Y:S04]  /*13bf0*/  LDL.LU R121, [R1+0x4f8] ;  /* 0x0004f80001797983 */ /* 0x000f280000300800 */
[----:B------:R0:W-:Y:S01]  /*13c00*/  STL [R1+0x218], R122 ;  /* 0x0002187a01007387 */ /* 0x0001e20000100800 */
[----:B------:R-:W-:Y:S01]  /*13c10*/  FADD R128, R127, R128 ;  /* 0x000000807f807221 */ /* 0x000fe20000000000 */
[----:B------:R-:W-:-:S02]  /*13c20*/  FADD R139, R129, R139 ;  /* 0x0000008b818b7221 */ /* 0x000fc40000000000 */
[----:B0-----:R-:W4:Y:S04]  /*13c30*/  LDL.LU R122, [R1+0x4f4] ;  /* 0x0004f400017a7983 */ /* 0x001f280000300800 */
[----:B------:R-:W4:Y:S04]  /*13c40*/  LDL.LU R123, [R1+0x4f0] ;  /* 0x0004f000017b7983 */ /* 0x000f280000300800 */
[----:B------:R0:W-:Y:S01]  /*13c50*/  STL [R1+0x21c], R124 ;  /* 0x00021c7c01007387 */ /* 0x0001e20000100800 */
[----:B------:R-:W-:-:S03]  /*13c60*/  FADD R140, R130, R140 ;  /* 0x0000008c828c7221 */ /* 0x000fc60000000000 */
        /* <DEDUP_REMOVED lines=34> */
[----:B------:R0:W-:Y:S04]  /*13e90*/  STL [R1+0x240], R145 ;  /* 0x0002409101007387 */ /* 0x0001e80000100800 */
[----:B0-----:R-:W4:Y:S04]  /*13ea0*/  LDL.LU R145, [R1+0x278] ;  /* 0x0002780001917983 */ /* 0x001f280000300800 */
[----:B------:R-:W4:Y:S04]  /*13eb0*/  LDL.LU R136, [R1+0x4bc] ;  /* 0x0004bc0001887983 */ /* 0x000f280000300800 */
[----:B------:R0:W-:Y:S04]  /*13ec0*/  STL [R1+0x244], R146 ;  /* 0x0002449201007387 */ /* 0x0001e80000100800 */
[----:B0-----:R-:W4:Y:S04]  /*13ed0*/  LDL.LU R146, [R1+0x27c] ;  /* 0x00027c0001927983 */ /* 0x001f280000300800 */
[----:B------:R-:W4:Y:S04]  /*13ee0*/  LDL.LU R137, [R1+0x4b8] ;  /* 0x0004b80001897983 */ /* 0x000f280000300800 */
[----:B------:R0:W-:Y:S04]  /*13ef0*/  STL [R1+0x248], R147 ;  /* 0x0002489301007387 */ /* 0x0001e80000100800 */
[----:B0-----:R-:W4:Y:S04]  /*13f00*/  LDL.LU R147, [R1+0x280] ;  /* 0x0002800001937983 */ /* 0x001f280000300800 */
[----:B------:R-:W4:Y:S01]  /*13f10*/  LDL.LU R138, [R1+0x4b4] ;  /* 0x0004b400018a7983 */ /* 0x000f220000300800 */
[----:B---3--:R-:W-:-:S03]  /*13f20*/  FADD R149, R24, R149 ;  /* 0x0000009518957221 */ /* 0x008fc60000000000 */
[----:B------:R0:W-:Y:S04]  /*13f30*/  STL [R1+0x24c], R148 ;  /* 0x00024c9401007387 */ /* 0x0001e80000100800 */
[----:B0-----:R-:W3:Y:S04]  /*13f40*/  LDL.LU R148, [R1+0x284] ;  /* 0x0002840001947983 */ /* 0x001ee80000300800 */
[----:B------:R0:W-:Y:S01]  /*13f50*/  STL [R1+0x250], R149 ;  /* 0x0002509501007387 */ /* 0x0001e20000100800 */
[----:B--2---:R-:W-:-:S03]  /*13f60*/  FADD R150, R25, R150 ;  /* 0x0000009619967221 */ /* 0x004fc60000000000 */
[----:B0-----:R-:W2:Y:S04]  /*13f70*/  LDL.LU R149, [R1+0x288] ;  /* 0x0002880001957983 */ /* 0x001ea80000300800 */
[----:B------:R0:W-:Y:S04]  /*13f80*/  STL [R1+0x254], R150 ;  /* 0x0002549601007387 */ /* 0x0001e80000100800 */
[----:B0-----:R-:W2:Y:S01]  /*13f90*/  LDL.LU R150, [R1+0x28c] ;  /* 0x00028c0001967983 */ /* 0x001ea20000300800 */
[----:B----4-:R-:W-:-:S05]  /*13fa0*/  FADD R151, R26, R151 ;  /* 0x000000971a977221 */ /* 0x010fca0000000000 */
[----:B------:R0:W-:Y:S04]  /*13fb0*/  STL [R1+0x258], R151 ;  /* 0x0002589701007387 */ /* 0x0001e80000100800 */
[----:B0-----:R-:W4:Y:S01]  /*13fc0*/  LDL.LU R151, [R1+0x290] ;  /* 0x0002900001977983 */ /* 0x001f220000300800 */
[----:B------:R-:W-:-:S03]  /*13fd0*/  FADD R0, R27, R0 ;  /* 0x000000001b007221 */ /* 0x000fc60000000000 */
[----:B------:R-:W4:Y:S04]  /*13fe0*/  LDL.LU R27, [R1+0x2c8] ;  /* 0x0002c800011b7983 */ /* 0x000f280000300800 */
[----:B------:R-:W4:Y:S04]  /*13ff0*/  LDL.LU R26, [R1+0x2cc] ;  /* 0x0002cc00011a7983 */ /* 0x000f280000300800 */
[----:B------:R-:W4:Y:S04]  /*14000*/  LDL.LU R25, [R1+0x2d0] ;  /* 0x0002d00001197983 */ /* 0x000f280000300800 */
[----:B------:R0:W-:Y:S04]  /*14010*/  STL [R1+0x25c], R0 ;  /* 0x00025c0001007387 */ /* 0x0001e80000100800 */
[----:B------:R-:W4:Y:S04]  /*14020*/  LDL.LU R24, [R1+0x2d4] ;  /* 0x0002d40001187983 */ /* 0x000f280000300800 */
[----:B0-----:R-:W4:Y:S01]  /*14030*/  LDL.LU R0, [R1+0x2d8] ;  /* 0x0002d80001007983 */ /* 0x001f220000300800 */
[----:B------:R-:W-:-:S05]  /*14040*/  FADD R139, R28, R139 ;  /* 0x0000008b1c8b7221 */ /* 0x000fca0000000000 */
[----:B------:R0:W-:Y:S04]  /*14050*/  STL [R1+0x260], R139 ;  /* 0x0002608b01007387 */ /* 0x0001e80000100800 */
[----:B0-----:R-:W4:Y:S01]  /*14060*/  LDL.LU R139, [R1+0x4b0] ;  /* 0x0004b000018b7983 */ /* 0x001f220000300800 */
[----:B------:R-:W-:-:S03]  /*14070*/  FADD R140, R29, R140 ;  /* 0x0000008c1d8c7221 */ /* 0x000fc60000000000 */
[----:B------:R-:W4:Y:S04]  /*14080*/  LDL.LU R28, [R1+0x2c4] ;  /* 0x0002c400011c7983 */ /* 0x000f280000300800 */
        /* <DEDUP_REMOVED lines=30> */
[----:B---3--:R-:W-:-:S03]  /*14270*/  FADD R148, R37, R148 ;  /* 0x0000009425947221 */ /* 0x008fc60000000000 */
[----:B------:R-:W3:Y:S04]  /*14280*/  LDL.LU R36, [R1+0x2a4] ;  /* 0x0002a40001247983 */ /* 0x000ee80000300800 */
[----:B------:R0:W-:Y:S01]  /*14290*/  STL [R1+0x284], R148 ;  /* 0x0002849401007387 */ /* 0x0001e20000100800 */
[----:B--2---:R-:W-:-:S03]  /*142a0*/  FADD R149, R38, R149 ;  /* 0x0000009526957221 */ /* 0x004fc60000000000 */
[----:B0-----:R-:W2:Y:S04]  /*142b0*/  LDL.LU R148, [R1+0x48c] ;  /* 0x00048c0001947983 */ /* 0x001ea80000300800 */
[----:B------:R-:W2:Y:S04]  /*142c0*/  LDL.LU R37, [R1+0x2a0] ;  /* 0x0002a00001257983 */ /* 0x000ea80000300800 */
[----:B------:R0:W-:Y:S01]  /*142d0*/  STL [R1+0x288], R149 ;  /* 0x0002889501007387 */ /* 0x0001e20000100800 */
[----:B------:R-:W-:-:S03]  /*142e0*/  FADD R150, R39, R150 ;  /* 0x0000009627967221 */ /* 0x000fc60000000000 */
[----:B0-----:R-:W2:Y:S04]  /*142f0*/  LDL.LU R149, [R1+0x488] ;  /* 0x0004880001957983 */ /* 0x001ea80000300800 */
[----:B------:R-:W2:Y:S04]  /*14300*/  LDL.LU R38, [R1+0x29c] ;  /* 0x00029c0001267983 */ /* 0x000ea80000300800 */
[----:B------:R0:W-:Y:S01]  /*14310*/  STL [R1+0x28c], R150 ;  /* 0x00028c9601007387 */ /* 0x0001e20000100800 */
[----:B----4-:R-:W-:-:S03]  /*14320*/  FADD R151, R40, R151 ;  /* 0x0000009728977221 */ /* 0x010fc60000000000 */
[----:B0-----:R-:W4:Y:S04]  /*14330*/  LDL.LU R150, [R1+0x484] ;  /* 0x0004840001967983 */ /* 0x001f280000300800 */
[----:B------:R-:W4:Y:S04]  /*14340*/  LDL.LU R39, [R1+0x298] ;  /* 0x0002980001277983 */ /* 0x000f280000300800 */
[----:B------:R0:W-:Y:S04]  /*14350*/  STL [R1+0x290], R151 ;  /* 0x0002909701007387 */ /* 0x0001e80000100800 */
[----:B0-----:R-:W4:Y:S04]  /*14360*/  LDL.LU R151, [R1+0x480] ;  /* 0x0004800001977983 */ /* 0x001f280000300800 */
[----:B------:R-:W4:Y:S01]  /*14370*/  LDL.LU R40, [R1+0x294] ;  /* 0x0002940001287983 */ /* 0x000f220000300800 */
        /* <DEDUP_REMOVED lines=13> */
[----:B---3--:R-:W-:Y:S01]  /*14450*/  FADD R36, R45, R36 ;  /* 0x000000242d247221 */ /* 0x008fe20000000000 */
[----:B--2---:R-:W-:Y:S01]  /*14460*/  FADD R37, R44, R37 ;  /* 0x000000252c257221 */ /* 0x004fe20000000000 */
[----:B------:R-:W-:Y:S01]  /*14470*/  FADD R38, R43, R38 ;  /* 0x000000262b267221 */ /* 0x000fe20000000000 */
[----:B----4-:R-:W-:Y:S01]  /*14480*/  FADD R39, R42, R39 ;  /* 0x000000272a277221 */ /* 0x010fe20000000000 */
[----:B------:R-:W-:-:S05]  /*14490*/  FADD R40, R41, R40 ;  /* 0x0000002829287221 */ /* 0x000fca0000000000 */
[----:B------:R0:W-:Y:S04]  /*144a0*/  STL [R1+0x294], R40 ;  /* 0x0002942801007387 */ /* 0x0001e80000100800 */
        /* <DEDUP_REMOVED lines=14> */
[----:B------:R-:W4:Y:S04]  /*14590*/  LDL.LU R53, [R1+0x2dc] ;  /* 0x0002dc0001357983 */ /* 0x000f280000300800 */
[----:B------:R4:W-:Y:S04]  /*145a0*/  STL [R1+0x2d0], R25 ;  /* 0x0002d01901007387 */ /* 0x0009e80000100800 */
[----:B------:R-:W4:Y:S04]  /*145b0*/  LDL.LU R52, [R1+0x2e0] ;  /* 0x0002e00001347983 */ /* 0x000f280000300800 */
[----:B------:R4:W-:Y:S04]  /*145c0*/  STL [R1+0x2d4], R24 ;  /* 0x0002d41801007387 */ /* 0x0009e80000100800 */
        /* <DEDUP_REMOVED lines=14> */
[----:B--2---:R-:W2:Y:S04]  /*146b0*/  LDL.LU R38, [R1+0x318] ;  /* 0x0003180001267983 */ /* 0x004ea80000300800 */
        /* <DEDUP_REMOVED lines=14> */
[----:B------:R-:W4:Y:S01]  /*147a0*/  LDL.LU R0, [R1+0x354] ;  /* 0x0003540001007983 */ /* 0x000f220000300800 */
[----:B------:R-:W-:Y:S01]  /*147b0*/  FADD R53, R59, R53 ;  /* 0x000000353b357221 */ /* 0x000fe20000000000 */
        /* <DEDUP_REMOVED lines=242> */
[----:B------:R-:W-:Y:S01]  /*156e0*/  FADD R24, R150, R24 ;  /* 0x0000001896187221 */ /* 0x000fe20000000000 */
[----:B------:R-:W-:-:S05]  /*156f0*/  FADD R0, R0, R151 ;  /* 0x0000009700007221 */ /* 0x000fca0000000000 */
[----:B------:R1:W-:Y:S04]  /*15700*/  STL [R1+0x44c], R0 ;  /* 0x00044c0001007387 */ /* 0x0003e80000100800 */
[----:B------:R1:W-:Y:S04]  /*15710*/  STL [R1+0x444], R25 ;  /* 0x0004441901007387 */ /* 0x0003e80000100800 */
[----:B------:R1:W-:Y:S02]  /*15720*/  STL [R1+0x448], R24 ;  /* 0x0004481801007387 */ /* 0x0003e40000100800 */
.L_x_35:
[----:B-1----:R-:W1:Y:S01]  /*15730*/  LDC R24, c[0x0][0x28c] ;  /* 0x0000a300ff187b82 */ /* 0x002e620000000800 */
[----:B0-----:R-:W-:-:S04]  /*15740*/  IMAD.U32 R0, RZ, RZ, UR15 ;  /* 0x0000000fff007e24 */ /* 0x001fc8000f8e00ff */
[----:B------:R0:W-:Y:S01]  /*15750*/  SYNCS.ARRIVE.TRANS64.A1T0 RZ, [R0+UR11], RZ ;  /* 0x000000ff00ff79a7 */ /* 0x0001e2000810000b */
[----:B-1----:R-:W-:-:S13]  /*15760*/  ISETP.GE.AND P0, PT, R24, 0x1, PT ;  /* 0x000000011800780c */ /* 0x002fda0003f06270 */
[----:B0-----:R-:W-:Y:S05]  /*15770*/  @!P0 BRA `(.L_x_36) ;  /* 0x0000000000588947 */ /* 0x001fea0003800000 */
[----:B------:R-:W-:-:S06]  /*15780*/  UISETP.NE.AND UP0, UPT, UR8, 0x3, UPT ;  /* 0x000000030800788c */ /* 0x000fcc000bf05270 */
[----:B------:R-:W-:-:S13]  /*15790*/  PLOP3.LUT P0, PT, PT, PT, UP0, 0x80, 0x0 ;  /* 0x000000000000781c */ /* 0x000fda0003f0f008 */
[----:B------:R-:W-:Y:S05]  /*157a0*/  @!P0 BRA `(.L_x_37) ;  /* 0x0000000000048947 */ /* 0x000fea0003800000 */
[----:B------:R-:W-:Y:S01]  /*157b0*/  BPT.TRAP 0x1 ;  /* 0x000000040000795c */ /* 0x000fe20000300000 */
.L_x_37:
[----:B------:R-:W2:Y:S04]  /*157c0*/  LDL R0, [R1+0x454] ;  /* 0x0004540001007983 */ /* 0x000ea80000100800 */
[----:B------:R-:W4:Y:S01]  /*157d0*/  LDL R26, [R1+0x458] ;  /* 0x00045800011a7983 */ /* 0x000f220000100800 */
[----:B--2---:R-:W-:-:S13]  /*157e0*/  ISETP.NE.AND P0, PT, R0, RZ, PT ;  /* 0x000000ff0000720c */ /* 0x004fda0003f05270 */
[----:B------:R-:W-:-:S05]  /*157f0*/  VOTEU.ANY UP0, P0 ;  /* 0x00000000003f7886 */ /* 0x000fca0000000100 */
[----:B------:R-:W-:Y:S02]  /*15800*/  @UP0 UIADD3 UR20, UR12, UR17, URZ ;  /* 0x000000110c140290 */ /* 0x000fe4000fffe03f */
[----:B------:R-:W-:-:S04]  /*15810*/  UISETP.GT.U32.AND UP0, UPT, UR5, 0x1, UPT ;  /* 0x000000010500788c */ /* 0x000fc8000bf04070 */
[----:B------:R-:W-:-:S04]  /*15820*/  IMAD.U32 R0, RZ, RZ, UR20 ;  /* 0x00000014ff007e24 */ /* 0x000fc8000f8e00ff */
[----:B------:R-:W-:-:S04]  /*15830*/  @P0 IMAD.WIDE.U32 R24, R0, -0x55555555, RZ ;  /* 0xaaaaaaab00180825 */ /* 0x000fc800078e00ff */
[----:B------:R-:W-:Y:S01]  /*15840*/  IMAD.U32 R0, RZ, RZ, UR20 ;  /* 0x00000014ff007e24 */ /* 0x000fe2000f8e00ff */
[----:B------:R-:W-:-:S05]  /*15850*/  @P0 SHF.R.U32.HI R24, RZ, 0x1, R25 ;  /* 0x00000001ff180819 */ /* 0x000fca0000011619 */
[----:B------:R-:W-:-:S05]  /*15860*/  @P0 IMAD R0, R24, -0x3, R0 ;  /* 0xfffffffd18000824 */ /* 0x000fca00078e0200 */
[----:B------:R-:W-:-:S05]  /*15870*/  @P0 LEA R0, R0, UR10, 0x3 ;  /* 0x0000000a00000c11 */ /* 0x000fca000f8e18ff */
[----:B------:R-:W-:-:S05]  /*15880*/  @P0 VIADD R0, R0, 0x18 ;  /* 0x0000001800000836 */ /* 0x000fca0000000000 */
[----:B----4-:R-:W-:-:S04]  /*15890*/  @P0 PRMT R0, R26, 0x654, R0 ;  /* 0x000006541a000816 */ /* 0x010fc80000000000 */
[----:B------:R0:W-:Y:S01]  /*158a0*/  @P0 SYNCS.ARRIVE.TRANS64.RED.A1T0 RZ, [R0+URZ], RZ ;  /* 0x000000ff00ff09a7 */ /* 0x0001e2000810043f */
[----:B------:R-:W-:-:S13]  /*158b0*/  PLOP3.LUT P0, PT, PT, PT, UP0, 0x80, 0x0 ;  /* 0x000000000000781c */ /* 0x000fda0003f0f008 */
[----:B0-----:R-:W-:Y:S05]  /*158c0*/  @P0 BRA `(.L_x_36) ;  /* 0x0000000000040947 */ /* 0x001fea0003800000 */
[----:B------:R-:W-:Y:S01]  /*158d0*/  BPT.TRAP 0x1 ;  /* 0x000000040000795c */ /* 0x000fe20000300000 */
.L_x_36:
[----:B------:R-:W-:Y:S01]  /*158e0*/  IMAD.U32 R0, RZ, RZ, UR13 ;  /* 0x0000000dff007e24 */ /* 0x000fe2000f8e00ff */
[----:B------:R-:W-:Y:S02]  /*158f0*/  UIADD3 UR17, UR9, UR17, URZ ;  /* 0x0000001109117290 */ /* 0x000fe4000fffe03f */
[----:B------:R-:W-:Y:S02]  /*15900*/  UISETP.GE.U32.AND UP1, UPT, UR9, 0x3, UPT ;  /* 0x000000030900788c */ /* 0x000fe4000bf26070 */
[----:B------:R-:W-:Y:S01]  /*15910*/  SHF.L.U32 R0, R0, 0x1f, RZ ;  /* 0x0000001f00007819 */ /* 0x000fe200000006ff */
[----:B------:R-:W-:Y:S02]  /*15920*/  UISETP.GT.U32.AND UP0, UPT, UR17, 0x2, UPT ;  /* 0x000000021100788c */ /* 0x000fe4000bf04070 */
[----:B------:R-:W-:Y:S01]  /*15930*/  UIMAD.WIDE.U32 UR20, UR17, -0x55555555, URZ ;  /* 0xaaaaaaab111478a5 */ /* 0x000fe2000f8e003f */
[----:B------:R-:W0:Y:S01]  /*15940*/  SYNCS.PHASECHK.TRANS64.TRYWAIT P0, [UR14+0x8], R0 ;  /* 0x00000800ff0075a7 */ /* 0x000e22000800014e */
[----:B------:R-:W-:-:S02]  /*15950*/  UISETP.LT.U32.AND UP0, UPT, UR9, 0x3, UP0 ;  /* 0x000000030900788c */ /* 0x000fc40008701070 */
[----:B------:R-:W-:Y:S02]  /*15960*/  USHF.R.U32.HI UR20, URZ, 0x1, UR21 ;  /* 0x000000013f147899 */ /* 0x000fe40008011615 */
[----:B------:R-:W-:Y:S02]  /*15970*/  USEL UR22, URZ, 0x1, !UP0 ;  /* 0x000000013f167887 */ /* 0x000fe4000c000000 */
[----:B------:R-:W-:Y:S02]  /*15980*/  UIMAD UR17, UR20, -0x3, UR17 ;  /* 0xfffffffd141178a4 */ /* 0x000fe4000f8e0211 */
[----:B------:R-:W-:-:S04]  /*15990*/  ULOP3.LUT UR4, UR4, UR22, URZ, 0x3c, !UPT ;  /* 0x0000001604047292 */ /* 0x000fc8000f8e3c3f */
[----:B------:R-:W-:Y:S01]  /*159a0*/  @UP1 ULOP3.LUT UR4, UR4, 0x1, UR20, 0x78, !UPT ;  /* 0x0000000104041892 */ /* 0x000fe2000f8e7814 */
[----:B0-----:R-:W-:Y:S11]  /*159b0*/  @!P0 BRA `(.L_x_38) ;  /* 0x0000014c00ec8947 */ /* 0x001ff60003800000 */
.L_x_579:
[----:B------:R-:W2:Y:S01]  /*159c0*/  LDL.LU R24, [R1+0x468] ;  /* 0x0004680001187983 */ /* 0x000ea20000300800 */
[----:B------:R-:W1:Y:S01]  /*159d0*/  LDC R37, c[0x0][0x288] ;  /* 0x0000a200ff257b82 */ /* 0x000e620000000800 */
[----:B------:R-:W-:Y:S02]  /*159e0*/  ULDC.64 UR20, c[0x0][0x5d0] ;  /* 0x0001740000147ab9 */ /* 0x000fe40000000a00 */
[----:B------:R-:W4:Y:S04]  /*159f0*/  LDL R40, [R1+0x46c] ;  /* 0x00046c0001287983 */ /* 0x000f280000100800 */
[----:B------:R-:W3:Y:S04]  /*15a00*/  LDL R38, [R1+0x450] ;  /* 0x0004500001267983 */ /* 0x000ee80000100800 */
[----:B------:R-:W2:Y:S01]  /*15a10*/  LDL R32, [R1+0x464] ;  /* 0x0004640001207983 */ /* 0x000ea20000100800 */
[----:B----4-:R-:W-:Y:S01]  /*15a20*/  IMAD.SHL.U32 R28, R40, 0x2, RZ ;  /* 0x00000002281c7824 */ /* 0x010fe200078e00ff */
[----:B---3--:R-:W-:-:S04]  /*15a30*/  SHF.R.S32.HI R34, RZ, 0x1f, R38 ;  /* 0x0000001fff227819 */ /* 0x008fc80000011426 */
[--C-:B------:R-:W-:Y:S01]  /*15a40*/  SHF.R.S32.HI R29, RZ, 0x1f, R28.reuse ;  /* 0x0000001fff1d7819 */ /* 0x100fe2000001141c */
[----:B--2---:R-:W-:Y:S02]  /*15a50*/  IMAD.SHL.U32 R35, R24, 0x200, RZ ;  /* 0x0000020018237824 */ /* 0x004fe400078e00ff */
[----:B0-----:R-:W-:Y:S02]  /*15a60*/  IMAD R0, R34, UR20, RZ ;  /* 0x0000001422007c24 */ /* 0x001fe4000f8e02ff */
[C---:B------:R-:W-:Y:S01]  /*15a70*/  IMAD.WIDE.U32 R24, R38.reuse, UR20, R28 ;  /* 0x0000001426187c25 */ /* 0x040fe2000f8e001c */
[----:B------:R-:W-:Y:S01]  /*15a80*/  SHF.R.S32.HI R36, RZ, 0x1f, R35 ;  /* 0x0000001fff247819 */ /* 0x000fe20000011423 */
[----:B------:R-:W-:Y:S02]  /*15a90*/  ULDC UR20, c[0x0][0x284] ;  /* 0x0000a10000147ab9 */ /* 0x000fe40000000800 */
[----:B------:R-:W-:Y:S01]  /*15aa0*/  IMAD R0, R38, UR21, R0 ;  /* 0x0000001526007c24 */ /* 0x000fe2000f8e0200 */
[----:B------:R-:W-:-:S04]  /*15ab0*/  IADD3 R30, P0, R35, R24, RZ ;  /* 0x00000018231e7210 */ /* 0x000fc80007f1e0ff */
[----:B------:R-:W-:Y:S01]  /*15ac0*/  IADD3.X R31, R36, R25, R0, P0, !PT ;  /* 0x00000019241f7210 */ /* 0x000fe200007fe400 */
[----:B------:R-:W-:-:S05]  /*15ad0*/  IMAD.SHL.U32 R0, R32, 0x40, RZ ;  /* 0x0000004020007824 */ /* 0x000fca00078e00ff */
[----:B------:R-:W-:-:S04]  /*15ae0*/  ISETP.GE.AND P0, PT, R0, UR20, PT ;  /* 0x0000001400007c0c */ /* 0x000fc8000bf06270 */
[----:B-1----:R-:W-:-:S13]  /*15af0*/  ISETP.GE.OR P0, PT, R35, R37, P0 ;  /* 0x000000252300720c */ /* 0x002fda0000706670 */
[----:B------:R-:W-:Y:S05]  /*15b00*/  @P0 BRA `(.L_x_39) ;  /* 0x0000013400500947 */ /* 0x000fea0003800000 */
[----:B------:R-:W2:Y:S01]  /*15b10*/  LDL.64 R42, [R1+0x470] ;  /* 0x00047000012a7983 */ /* 0x000ea20000100a00 */
[----:B------:R-:W0:Y:S01]  /*15b20*/  LDC.64 R26, c[0x0][0x5c8] ;  /* 0x00017200ff1a7b82 */ /* 0x000e220000000a00 */
[----:B------:R-:W-:Y:S02]  /*15b30*/  ULDC.64 UR20, c[0x0][0x5c0] ;  /* 0x0001700000147ab9 */ /* 0x000fe40000000a00 */
[----:B------:R-:W3:Y:S01]  /*15b40*/  LDL R39, [R1+0x478] ;  /* 0x0004780001277983 */ /* 0x000ee20000100800 */
[----:B------:R-:W-:Y:S01]  /*15b50*/  BSSY B0, `(.L_x_39) ;  /* 0x000134f000007945 */ /* 0x000fe20003800000 */
[----:B--2---:R-:W-:-:S04]  /*15b60*/  IMAD.WIDE R32, R32, 0x40, R42 ;  /* 0x0000004020207825 */ /* 0x004fc800078e022a */
[-C--:B0-----:R-:W-:Y:S02]  /*15b70*/  IMAD R25, R33, R26.reuse, RZ ;  /* 0x0000001a21197224 */ /* 0x081fe400078e02ff */
[----:B------:R-:W-:-:S04]  /*15b80*/  IMAD.WIDE.U32 R30, R32, R26, R30 ;  /* 0x0000001a201e7225 */ /* 0x000fc800078e001e */
[----:B------:R-:W-:Y:S01]  /*15b90*/  IMAD R25, R32, R27, R25 ;  /* 0x0000001b20197224 */ /* 0x000fe200078e0219 */
[----:B------:R-:W-:Y:S01]  /*15ba0*/  IADD3 R24, P1, R30, UR20, RZ ;  /* 0x000000141e187c10 */ /* 0x000fe2000ff3e0ff */
[----:B---3--:R-:W-:Y:S01]  /*15bb0*/  IMAD.IADD R0, R39, 0x1, -R0 ;  /* 0x0000000127007824 */ /* 0x008fe200078e0a00 */
[----:B------:R-:W-:Y:S01]  /*15bc0*/  LEA R30, P0, R26, R30, 0x3 ;  /* 0x0000001e1a1e7211 */ /* 0x000fe200078018ff */
[----:B------:R-:W-:-:S05]  /*15bd0*/  IMAD.IADD R25, R31, 0x1, R25 ;  /* 0x000000011f197824 */ /* 0x000fca00078e0219 */
[----:B------:R-:W-:Y:S02]  /*15be0*/  LEA.HI.X R27, R26, R25, R27, 0x3, P0 ;  /* 0x000000191a1b7211 */ /* 0x000fe400000f1c1b */
[----:B------:R-:W-:Y:S02]  /*15bf0*/  FSETP.NEU.AND P0, PT, RZ, UR18, PT ;  /* 0x00000012ff007c0b */ /* 0x000fe4000bf0d000 */
[----:B------:R-:W-:Y:S01]  /*15c00*/  IADD3 R26, P2, R30, UR20, RZ ;  /* 0x000000141e1a7c10 */ /* 0x000fe2000ff5e0ff */
[----:B------:R-:W-:Y:S01]  /*15c10*/  IMAD R30, R40, -0x2, R37 ;  /* 0xfffffffe281e7824 */ /* 0x000fe200078e0225 */
[----:B------:R-:W-:Y:S02]  /*15c20*/  IADD3.X R25, R25, UR21, RZ, P1, !PT ;  /* 0x0000001519197c10 */ /* 0x000fe40008ffe4ff */
[----:B------:R-:W-:Y:S01]  /*15c30*/  IADD3.X R27, R27, UR21, RZ, P2, !PT ;  /* 0x000000151b1b7c10 */ /* 0x000fe200097fe4ff */
[----:B------:R-:W-:-:S06]  /*15c40*/  IMAD.IADD R30, R30, 0x1, -R35 ;  /* 0x000000011e1e7824 */ /* 0x000fcc00078e0a23 */
[----:B------:R-:W-:Y:S05]  /*15c50*/  @!P0 BRA `(.L_x_40) ;  /* 0x000000e000a88947 */ /* 0x000fea0003800000 */
[----:B------:R-:W-:Y:S01]  /*15c60*/  ULDC.64 UR20, c[0x0][0x5b8] ;  /* 0x00016e0000147ab9 */ /* 0x000fe20000000a00 */
[----:B------:R-:W-:Y:S01]  /*15c70*/  ULDC.64 UR22, c[0x0][0x5a8] ;  /* 0x00016a0000167ab9 */ /* 0x000fe20000000a00 */
[----:B------:R-:W-:Y:S01]  /*15c80*/  IMAD.WIDE.U32 R28, R38, UR20, R28 ;  /* 0x00000014261c7c25 */ /* 0x000fe2000f8e001c */
[----:B------:R-:W-:Y:S03]  /*15c90*/  BSSY B1, `(.L_x_41) ;  /* 0x0000010000017945 */ /* 0x000fe60003800000 */
[----:B------:R-:W-:-:S04]  /*15ca0*/  IMAD R34, R34, UR20, RZ ;  /* 0x0000001422227c24 */ /* 0x000fc8000f8e02ff */
[----:B------:R-:W-:Y:S01]  /*15cb0*/  IMAD R31, R38, UR21, R34 ;  /* 0x00000015261f7c24 */ /* 0x000fe2000f8e0222 */
[----:B------:R-:W-:Y:S01]  /*15cc0*/  IADD3 R34, P0, R35, R28, RZ ;  /* 0x0000001c23227210 */ /* 0x000fe20007f1e0ff */
[----:B------:R-:W-:-:S03]  /*15cd0*/  ULDC.64 UR20, c[0x0][0x5b0] ;  /* 0x00016c0000147ab9 */ /* 0x000fc60000000a00 */
[----:B------:R-:W-:Y:S01]  /*15ce0*/  IADD3.X R35, R36, R29, R31, P0, !PT ;  /* 0x0000001d24237210 */ /* 0x000fe200007fe41f */
[----:B------:R-:W-:Y:S02]  /*15cf0*/  IMAD R31, R33, UR20, RZ ;  /* 0x00000014211f7c24 */ /* 0x000fe4000f8e02ff */
[----:B------:R-:W-:-:S04]  /*15d00*/  IMAD.WIDE.U32 R28, R32, UR20, R34 ;  /* 0x00000014201c7c25 */ /* 0x000fc8000f8e0022 */
[----:B------:R-:W-:Y:S01]  /*15d10*/  IMAD R31, R32, UR21, R31 ;  /* 0x00000015201f7c24 */ /* 0x000fe2000f8e021f */
[----:B------:R-:W-:-:S04]  /*15d20*/  IADD3 R28, P0, R28, UR22, RZ ;  /* 0x000000161c1c7c10 */ /* 0x000fc8000ff1e0ff */
[--C-:B------:R-:W-:Y:S02]  /*15d30*/  IADD3.X R29, R29, UR23, R31.reuse, P0, !PT ;  /* 0x000000171d1d7c10 */ /* 0x100fe400087fe41f */
[----:B------:R-:W-:Y:S02]  /*15d40*/  ISETP.GE.AND P0, PT, R30, 0x1, PT ;  /* 0x000000011e00780c */ /* 0x000fe40003f06270 */
[----:B------:R-:W-:Y:S02]  /*15d50*/  PRMT R31, RZ, 0x7610, R31 ;  /* 0x00007610ff1f7816 */ /* 0x000fe4000000001f */
[----:B------:R-:W-:-:S13]  /*15d60*/  ISETP.LT.OR P1, PT, R0, 0x1, !P0 ;  /* 0x000000010000780c */ /* 0x000fda0004721670 */
[----:B------:R-:W-:Y:S05]  /*15d70*/  @P1 BRA `(.L_x_42) ;  /* 0x0000000000041947 */ /* 0x000fea0003800000 */
[----:B------:R0:W5:Y:S02]  /*15d80*/  LDG.E.U8 R31, desc[UR28][R28.64] ;  /* 0x0000001c1c1f7981 */ /* 0x000164000c1e1100 */
.L_x_42:
[----:B------:R-:W-:Y:S05]  /*15d90*/  BSYNC B1 ;  /* 0x0000000000017941 */ /* 0x000fea0003800000 */
.L_x_41:
[----:B-----5:R-:W-:Y:S01]  /*15da0*/  LOP3.LUT R31, R31, 0xff, RZ, 0xc0, !PT ;  /* 0x000000ff1f1f7812 */ /* 0x020fe200078ec0ff */
[----:B------:R-:W-:Y:S03]  /*15db0*/  BSSY B1, `(.L_x_43) ;  /* 0x000000c000017945 */ /* 0x000fe60003800000 */
[----:B------:R-:W-:-:S05]  /*15dc0*/  F2FP.F16.E4M3.UNPACK_B R31, R31 ;  /* 0x0000001fff1f723e */ /* 0x000fca00020006ff */
[----:B------:R-:W-:-:S05]  /*15dd0*/  HADD2.F32 R31, -RZ, R31.H0_H0 ;  /* 0x2000001fff1f7230 */ /* 0x000fca0000004100 */
[----:B------:R-:W-:-:S04]  /*15de0*/  FMUL R31, R31, UR18 ;  /* 0x000000121f1f7c20 */ /* 0x000fc80008400000 */
[----:B------:R-:W-:-:S05]  /*15df0*/  FFMA R2, R2, UR19, R31 ;  /* 0x0000001302027c23 */ /* 0x000fca000800001f */
[----:B------:R-:W-:-:S05]  /*15e00*/  F2FP.SATFINITE.E4M3.F32.PACK_AB_MERGE_C R2, RZ, R2, RZ ;  /* 0x00000002ff02723e */ /* 0x000fca00048070ff */
[----:B------:R1:W-:Y:S01]  /*15e10*/  @!P1 STG.E.U8 desc[UR28][R24.64], R2 ;  /* 0x0000000218009986 */ /* 0x0003e2000c10111c */
[----:B------:R-:W-:-:S04]  /*15e20*/  ISETP.GE.AND P1, PT, R30, 0x2, PT ;  /* 0x000000021e00780c */ /* 0x000fc80003f26270 */
[----:B------:R-:W-:Y:S02]  /*15e30*/  ISETP.LT.OR P2, PT, R0, 0x1, !P1 ;  /* 0x000000010000780c */ /* 0x000fe40004f41670 */
[----:B-1----:R-:W-:-:S11]  /*15e40*/  PRMT R2, RZ, 0x7610, R2 ;  /* 0x00007610ff027816 */ /* 0x002fd60000000002 */
[----:B------:R-:W-:Y:S05]  /*15e50*/  @P2 BRA `(.L_x_44) ;  /* 0x0000000000042947 */ /* 0x000fea0003800000 */
[----:B------:R1:W5:Y:S02]  /*15e60*/  LDG.E.U8 R2, desc[UR28][R28.64+0x1] ;  /* 0x0000011c1c027981 */ /* 0x000364000c1e1100 */
.L_x_44:
[----:B------:R-:W-:Y:S05]  /*15e70*/  BSYNC B1 ;  /* 0x0000000000017941 */ /* 0x000fea0003800000 */
.L_x_43:
[----:B-----5:R-:W-:Y:S01]  /*15e80*/  LOP3.LUT R2, R2, 0xff, RZ, 0xc0, !PT ;  /* 0x000000ff02027812 */ /* 0x020fe200078ec0ff */
[----:B------:R-:W-:Y:S01]  /*15e90*/  BSSY B1, `(.L_x_45) ;  /* 0x0000012000017945 */ /* 0x000fe20003800000 */
[----:B------:R-:W-:Y:S02]  /*15ea0*/  ISETP.LT.OR P0, PT, R0, 0x9, !P0 ;  /* 0x000000090000780c */ /* 0x000fe40004701670 */
[----:B------:R-:W-:Y:S02]  /*15eb0*/  F2FP.F16.E4M3.UNPACK_B R2, R2 ;  /* 0x00000002ff02723e */ /* 0x000fe400020006ff */
[----:B------:R-:W-:-:S03]  /*15ec0*/  PRMT R31, RZ, 0x7610, R31 ;  /* 0x00007610ff1f7816 */ /* 0x000fc6000000001f */
[----:B------:R-:W-:-:S05]  /*15ed0*/  HADD2.F32 R2, -RZ, R2.H0_H0 ;  /* 0x20000002ff027230 */ /* 0x000fca0000004100 */
[----:B------:R-:W-:-:S04]  /*15ee0*/  FMUL R2, R2, UR18 ;  /* 0x0000001202027c20 */ /* 0x000fc80008400000 */
[----:B------:R-:W-:-:S05]  /*15ef0*/  FFMA R3, R3, UR19, R2 ;  /* 0x0000001303037c23 */ /* 0x000fca0008000002 */
[----:B------:R-:W-:-:S05]  /*15f00*/  F2FP.SATFINITE.E4M3.F32.PACK_AB_MERGE_C R3, RZ, R3, RZ ;  /* 0x00000003ff03723e */ /* 0x000fca00048070ff */
[----:B------:R2:W-:Y:S01]  /*15f10*/  @!P2 STG.E.U8 desc[UR28][R24.64+0x1], R3 ;  /* 0x000001031800a986 */ /* 0x0005e2000c10111c */
[----:B------:R-:W-:-:S05]  /*15f20*/  IADD3 R2, P2, R32, 0x8, RZ ;  /* 0x0000000820027810 */ /* 0x000fca0007f5e0ff */
[----:B------:R-:W-:Y:S02]  /*15f30*/  IMAD.X R32, RZ, RZ, R33, P2 ;  /* 0x000000ffff207224 */ /* 0x000fe400010e0621 */
[----:B------:R-:W-:-:S04]  /*15f40*/  IMAD.WIDE.U32 R34, R2, UR20, R34 ;  /* 0x0000001402227c25 */ /* 0x000fc8000f8e0022 */
[----:B--2---:R-:W-:-:S04]  /*15f50*/  IMAD R3, R32, UR20, RZ ;  /* 0x0000001420037c24 */ /* 0x004fc8000f8e02ff */
[----:B------:R-:W-:Y:S01]  /*15f60*/  IMAD R3, R2, UR21, R3 ;  /* 0x0000001502037c24 */ /* 0x000fe2000f8e0203 */
[----:B------:R-:W-:-:S04]  /*15f70*/  IADD3 R2, P2, R34, UR22, RZ ;  /* 0x0000001622027c10 */ /* 0x000fc8000ff5e0ff */
[----:B------:R-:W-:Y:S01]  /*15f80*/  IADD3.X R3, R35, UR23, R3, P2, !PT ;  /* 0x0000001723037c10 */ /* 0x000fe200097fe403 */
[----:B------:R-:W-:Y:S08]  /*15f90*/  @P0 BRA `(.L_x_46) ;  /* 0x0000000000040947 */ /* 0x000ff00003800000 */
[----:B------:R2:W5:Y:S02]  /*15fa0*/  LDG.E.U8 R31, desc[UR28][R2.64] ;  /* 0x0000001c021f7981 */ /* 0x000564000c1e1100 */
.L_x_46:
[----:B------:R-:W-:Y:S05]  /*15fb0*/  BSYNC B1 ;  /* 0x0000000000017941 */ /* 0x000fea0003800000 */
.L_x_45:
[----:B-----5:R-:W-:Y:S01]  /*15fc0*/  LOP3.LUT R31, R31, 0xff, RZ, 0xc0, !PT ;  /* 0x000000ff1f1f7812 */ /* 0x020fe200078ec0ff */
[----:B------:R-:W-:Y:S01]  /*15fd0*/  BSSY B1, `(.L_x_47) ;  /* 0x000000b000017945 */ /* 0x000fe20003800000 */
[----:B------:R-:W-:Y:S02]  /*15fe0*/  ISETP.LT.OR P1, PT, R0, 0x9, !P1 ;  /* 0x000000090000780c */ /* 0x000fe40004f21670 */
[----:B------:R-:W-:-:S05]  /*15ff0*/  F2FP.F16.E4M3.UNPACK_B R31, R31 ;  /* 0x0000001fff1f723e */ /* 0x000fca00020006ff */
[----:B------:R-:W-:-:S05]  /*16000*/  HADD2.F32 R31, -RZ, R31.H0_H0 ;  /* 0x2000001fff1f7230 */ /* 0x000fca0000004100 */
[----:B------:R-:W-:-:S04]  /*16010*/  FMUL R31, R31, UR18 ;  /* 0x000000121f1f7c20 */ /* 0x000fc80008400000 */
[----:B------:R-:W-:-:S05]  /*16020*/  FFMA R4, R4, UR19, R31 ;  /* 0x0000001304047c23 */ /* 0x000fca000800001f */
[----:B------:R-:W-:-:S05]  /*16030*/  F2FP.SATFINITE.E4M3.F32.PACK_AB_MERGE_C R4, RZ, R4, RZ ;  /* 0x00000004ff04723e */ /* 0x000fca00048070ff */
[----:B------:R3:W-:Y:S02]  /*16040*/  @!P0 STG.E.U8 desc[UR28][R26.64], R4 ;  /* 0x000000041a008986 */ /* 0x0007e4000c10111c */
[----:B---3--:R-:W-:Y:S01]  /*16050*/  PRMT R4, RZ, 0x7610, R4 ;  /* 0x00007610ff047816 */ /* 0x008fe20000000004 */
[----:B------:R-:W-:Y:S06]  /*16060*/  @P1 BRA `(.L_x_48) ;  /* 0x0000000000041947 */ /* 0x000fec0003800000 */
[----:B------:R3:W5:Y:S02]  /*16070*/  LDG.E.U8 R4, desc[UR28][R2.64+0x1] ;  /* 0x0000011c02047981 */ /* 0x000764000c1e1100 */
.L_x_48:
[----:B------:R-:W-:Y:S05]  /*16080*/  BSYNC B1 ;  /* 0x0000000000017941 */ /* 0x000fea0003800000 */
.L_x_47:
[----:B-----5:R-:W-:Y:S01]  /*16090*/  LOP3.LUT R4, R4, 0xff, RZ, 0xc0, !PT ;  /* 0x000000ff04047812 */ /* 0x020fe200078ec0ff */
[----:B------:R-:W-:Y:S01]  /*160a0*/  BSSY B1, `(.L_x_49) ;  /* 0x000000c000017945 */ /* 0x000fe20003800000 */
[----:B------:R-:W-:Y:S02]  /*160b0*/  ISETP.GE.AND P0, PT, R30, 0x9, PT ;  /* 0x000000091e00780c */ /* 0x000fe40003f06270 */
[----:B------:R-:W-:Y:S02]  /*160c0*/  F2FP.F16.E4M3.UNPACK_B R4, R4 ;  /* 0x00000004ff04723e */ /* 0x000fe400020006ff */
[----:B------:R-:W-:-:S03]  /*160d0*/  ISETP.LT.OR P2, PT, R0, 0x1, !P0 ;  /* 0x000000010000780c */ /* 0x000fc60004741670 */
[----:B------:R-:W-:-:S05]  /*160e0*/  HADD2.F32 R4, -RZ, R4.H0_H0 ;  /* 0x20000004ff047230 */ /* 0x000fca0000004100 */
[----:B------:R-:W-:-:S04]  /*160f0*/  FMUL R4, R4, UR18 ;  /* 0x0000001204047c20 */ /* 0x000fc80008400000 */
[--C-:B------:R-:W-:Y:S01]  /*16100*/  FFMA R5, R5, UR19, R4.reuse ;  /* 0x0000001305057c23 */ /* 0x100fe20008000004 */
[----:B------:R-:W-:-:S04]  /*16110*/  PRMT R4, RZ, 0x7610, R4 ;  /* 0x00007610ff047816 */ /* 0x000fc80000000004 */
[----:B------:R-:W-:-:S05]  /*16120*/  F2FP.SATFINITE.E4M3.F32.PACK_AB_MERGE_C R5, RZ, R5, RZ ;  /* 0x00000005ff05723e */ /* 0x000fca00048070ff */
[----:B------:R4:W-:Y:S01]  /*16130*/  @!P1 STG.E.U8 desc[UR28][R26.64+0x1], R5 ;  /* 0x000001051a009986 */ /* 0x0009e2000c10111c */
[----:B------:R-:W-:Y:S05]  /*16140*/  @P2 BRA `(.L_x_50) ;  /* 0x0000000000042947 */ /* 0x000fea0003800000 */
[----:B------:R0:W5:Y:S02]  /*16150*/  LDG.E.U8 R4, desc[UR28][R28.64+0x8] ;  /* 0x0000081c1c047981 */ /* 0x000164000c1e1100 */
.L_x_50:
[----:B------:R-:W-:Y:S05]  /*16160*/  BSYNC B1 ;  /* 0x0000000000017941 */ /* 0x000fea0003800000 */
.L_x_49:
        /* <DEDUP_REMOVED lines=13> */
.L_x_52:
[----:B------:R-:W-:Y:S05]  /*16240*/  BSYNC B1 ;  /* 0x0000000000017941 */ /* 0x000fea0003800000 */
.L_x_51:
[----:B-----5:R-:W-:Y:S01]  /*16250*/  LOP3.LUT R4, R4, 0xff, RZ, 0xc0, !PT ;  /* 0x000000ff04047812 */ /* 0x020fe200078ec0ff */
[----:B------:R-:W-:Y:S01]  /*16260*/  BSSY B1, `(.L_x_53) ;  /* 0x000000b000017945 */ /* 0x000fe20003800000 */
[----:B------:R-:W-:Y:S02]  /*16270*/  ISETP.LT.OR P0, PT, R0, 0x9, !P0 ;  /* 0x000000090000780c */ /* 0x000fe40004701670 */
[----:B------:R-:W-:-:S05]  /*16280*/  F2FP.F16.E4M3.UNPACK_B R4, R4 ;  /* 0x00000004ff04723e */ /* 0x000fca00020006ff */
        /* <DEDUP_REMOVED lines=8> */
.L_x_54:
[----:B------:R-:W-:Y:S05]  /*16310*/  BSYNC B1 ;  /* 0x0000000000017941 */ /* 0x000fea0003800000 */
.L_x_53:
        /* <DEDUP_REMOVED lines=12> */
.L_x_56:
[----:B------:R-:W-:Y:S05]  /*163e0*/  BSYNC B1 ;  /* 0x0000000000017941 */ /* 0x000fea0003800000 */
.L_x_55:
        /* <DEDUP_REMOVED lines=13> */
.L_x_58:
[----:B------:R-:W-:Y:S05]  /*164c0*/  BSYNC B1 ;  /* 0x0000000000017941 */ /* 0x000fea0003800000 */
.L_x_57:
        /* <DEDUP_REMOVED lines=13> */
.L_x_60:
[----:B------:R-:W-:Y:S05]  /*165a0*/  BSYNC B1 ;  /* 0x0000000000017941 */ /* 0x000fea0003800000 */
.L_x_59:
        /* <DEDUP_REMOVED lines=12> */
.L_x_62:
[----:B------:R-:W-:Y:S05]  /*16670*/  BSYNC B1 ;  /* 0x0000000000017941 */ /* 0x000fea0003800000 */
.L_x_61:
        /* <DEDUP_REMOVED lines=12> */
.L_x_64:
[----:B------:R-:W-:Y:S05]  /*16740*/  BSYNC B1 ;  /* 0x0000000000017941 */ /* 0x000fea0003800000 */
.L_x_63:
        /* <DEDUP_REMOVED lines=13> */
.L_x_66:
[----:B------:R-:W-:Y:S05]  /*16820*/  BSYNC B1 ;  /* 0x0000000000017941 */ /* 0x000fea0003800000 */
.L_x_65:
        /* <DEDUP_REMOVED lines=13> */
.L_x_68:
[----:B------:R-:W-:Y:S05]  /*16900*/  BSYNC B1 ;  /* 0x0000000000017941 */ /* 0x000fea0003800000 */
.L_x_67:
        /* <DEDUP_REMOVED lines=12> */
.L_x_70:
[----:B------:R-:W-:Y:S05]  /*169d0*/  BSYNC B1 ;  /* 0x0000000000017941 */ /* 0x000fea0003800000 */
.L_x_69:
        /* <DEDUP_REMOVED lines=12> */
.L_x_72:
[----:B------:R-:W-:Y:S05]  /*16aa0*/  BSYNC B1 ;  /* 0x0000000000017941 */ /* 0x000fea0003800000 */
.L_x_71:
        /* <DEDUP_REMOVED lines=13> */
.L_x_74:
[----:B------:R-:W-:Y:S05]  /*16b80*/  BSYNC B1 ;  /* 0x0000000000017941 */ /* 0x000fea0003800000 */
.L_x_73:
        /* <DEDUP_REMOVED lines=13> */
.L_x_76:
[----:B------:R-:W-:Y:S05]  /*16c60*/  BSYNC B1 ;  /* 0x0000000000017941 */ /* 0x000fea0003800000 */
.L_x_75:
        /* <DEDUP_REMOVED lines=12> */
.L_x_78:
[----:B------:R-:W-:Y:S05]  /*16d30*/  BSYNC B1 ;  /* 0x0000000000017941 */ /* 0x000fea0003800000 */
.L_x_77:
        /* <DEDUP_REMOVED lines=12> */
.L_x_80:
[----:B------:R-:W-:Y:S05]  /*16e00*/  BSYNC B1 ;  /* 0x0000000000017941 */ /* 0x000fea0003800000 */
.L_x_79:
        /* <DEDUP_REMOVED lines=13> */
.L_x_82:
[----:B------:R-:W-:Y:S05]  /*16ee0*/  BSYNC B1 ;  /* 0x0000000000017941 */ /* 0x000fea0003800000 */
.L_x_81:
        /* <DEDUP_REMOVED lines=13> */
.L_x_84:
[----:B------:R-:W-:Y:S05]  /*16fc0*/  BSYNC B1 ;  /* 0x0000000000017941 */ /* 0x000fea0003800000 */
.L_x_83:
        /* <DEDUP_REMOVED lines=12> */
.L_x_86:
[----:B------:R-:W-:Y:S05]  /*17090*/  BSYNC B1 ;  /* 0x0000000000017941 */ /* 0x000fea0003800000 */
.L_x_85:
        /* <DEDUP_REMOVED lines=12> */
.L_x_88:
[----:B------:R-:W-:Y:S05]  /*17160*/  BSYNC B1 ;  /* 0x0000000000017941 */ /* 0x000fea0003800000 */
.L_x_87:
        /* <DEDUP_REMOVED lines=13> */
.L_x_90:
[----:B------:R-:W-:Y:S05]  /*17240*/  BSYNC B1 ;  /* 0x0000000000017941 */ /* 0x000fea0003800000 */
.L_x_89:
        /* <DEDUP_REMOVED lines=13> */
.L_x_92:
[----:B------:R-:W-:Y:S05]  /*17320*/  BSYNC B1 ;  /* 0x0000000000017941 */ /* 0x000fea0003800000 */
.L_x_91:
        /* <DEDUP_REMOVED lines=12> */
.L_x_94:
[----:B------:R-:W-:Y:S05]  /*173f0*/  BSYNC B1 ;  /* 0x0000000000017941 */ /* 0x000fea0003800000 */
.L_x_93:
        /* <DEDUP_REMOVED lines=12> */
.L_x_96:
[----:B------:R-:W-:Y:S05]  /*174c0*/  BSYNC B1 ;  /* 0x0000000000017941 */ /* 0x000fea0003800000 */
.L_x_95:
        /* <DEDUP_REMOVED lines=13> */
.L_x_98:
[----:B------:R-:W-:Y:S05]  /*175a0*/  BSYNC B1 ;  /* 0x0000000000017941 */ /* 0x000fea0003800000 */
.L_x_97:
        /* <DEDUP_REMOVED lines=13> */
.L_x_100:
[----:B------:R-:W-:Y:S05]  /*17680*/  BSYNC B1 ;  /* 0x0000000000017941 */ /* 0x000fea0003800000 */
.L_x_99:
        /* <DEDUP_REMOVED lines=12> */
.L_x_102:
[----:B------:R-:W-:Y:S05]  /*17750*/  BSYNC B1 ;  /* 0x0000000000017941 */ /* 0x000fea0003800000 */
.L_x_101:
        /* <DEDUP_REMOVED lines=12> */
.L_x_104:
[----:B------:R-:W-:Y:S05]  /*17820*/  BSYNC B1 ;  /* 0x0000000000017941 */ /* 0x000fea0003800000 */
.L_x_103:
        /* <DEDUP_REMOVED lines=13> */
.L_x_106:
[----:B------:R-:W-:Y:S05]  /*17900*/  BSYNC B1 ;  /* 0x0000000000017941 */ /* 0x000fea0003800000 */
.L_x_105:
        /* <DEDUP_REMOVED lines=13> */
.L_x_108:
[----:B------:R-:W-:Y:S05]  /*179e0*/  BSYNC B1 ;  /* 0x0000000000017941 */ /* 0x000fea0003800000 */
.L_x_107:
[----:B-----5:R-:W-:Y:S01]  /*179f0*/  LOP3.LUT R4, R4, 0xff, RZ, 0xc0, !PT ;  /* 0x000000ff04047812 */ /* 0x020fe200078ec0ff */
[----:B------:R-:W-:Y:S01]  /*17a00*/  BSSY B1, `(.L_x_109) ;  /* 0x000000b000017945 */ /* 0x000fe20003800000 */
[----:B------:R-:W-:Y:S02]  /*17a10*/  ISETP.LT.OR P0, PT, R0, 0x9, !P0 ;  /* 0x000000090000780c */ /* 0x000fe40004701670 */
[----:B------:R-:W-:-:S05]  /*17a20*/  F2FP.F16.E4M3.UNPACK_B R4, R4 ;  /* 0x00000004ff04723e */ /* 0x000fca00020006ff */
[----:B------:R-:W-:-:S05]  /*17a30*/  HADD2.F32 R4, -RZ, R4.H0_H0 ;  /* 0x20000004ff047230 */ /* 0x000fca0000004100 */
[----:B------:R-:W-:-:S04]  /*17a40*/  FMUL R4, R4, UR18 ;  /* 0x0000001204047c20 */ /* 0x000fc80008400000 */
[----:B------:R-:W-:-:S05]  /*17a50*/  FFMA R4, R163, UR19, R4 ;  /* 0x00000013a3047c23 */ /* 0x000fca0008000004 */
[----:B----4-:R-:W-:Y:S02]  /*17a60*/  F2FP.SATFINITE.E4M3.F32.PACK_AB_MERGE_C R5, RZ, R4, RZ ;  /* 0x00000004ff05723e */ /* 0x010fe400048070ff */
[----:B------:R-:W-:-:S03]  /*17a70*/  PRMT R4, RZ, 0x7610, R4 ;  /* 0x00007610ff047816 */ /* 0x000fc60000000004 */
[----:B------:R4:W-:Y:S01]  /*17a80*/  @!P4 STG.E.U8 desc[UR28][R24.64+0x41], R5 ;  /* 0x000041051800c986 */ /* 0x0009e2000c10111c */
[----:B------:R-:W-:Y:S05]  /*17a90*/  @P0 BRA `(.L_x_110) ;  /* 0x0000000000040947 */ /* 0x000fea0003800000 */
[----:B------:R0:W5:Y:S02]  /*17aa0*/  LDG.E.U8 R4, desc[UR28][R2.64+0x40] ;  /* 0x0000401c02047981 */ /* 0x000164000c1e1100 */
.L_x_110:
[----:B------:R-:W-:Y:S05]  /*17ab0*/  BSYNC B1 ;  /* 0x0000000000017941 */ /* 0x000fea0003800000 */
.L_x_109:
        /* <DEDUP_REMOVED lines=12> */
.L_x_112:
[----:B------:R-:W-:Y:S05]  /*17b80*/  BSYNC B1 ;  /* 0x0000000000017941 */ /* 0x000fea0003800000 */
.L_x_111:
[----:B-----5:R-:W-:Y:S01]  /*17b90*/  LOP3.LUT R4, R4, 0xff, RZ, 0xc0, !PT ;  /* 0x000000ff04047812 */ /* 0x020fe200078ec0ff */
[----:B------:R-:W-:Y:S01]  /*17ba0*/  BSSY B1, `(.L_x_113) ;  /* 0x000000c000017945 */ /* 0x000fe20003800000 */
[----:B------:R-:W-:Y:S02]  /*17bb0*/  ISETP.GE.AND P0, PT, R30, 0x49, PT ;  /* 0x000000491e00780c */ /* 0x000fe40003f06270 */
[----:B------:R-:W-:Y:S02]  /*17bc0*/  F2FP.F16.E4M3.UNPACK_B R4, R4 ;  /* 0x00000004ff04723e */ /* 0x000fe400020006ff */
[----:B------:R-:W-:-:S03]  /*17bd0*/  ISETP.LT.OR P2, PT, R0, 0x1, !P0 ;  /* 0x000000010000780c */ /* 0x000fc60004741670 */
        /* <DEDUP_REMOVED lines=8> */
.L_x_114:
[----:B------:R-:W-:Y:S05]  /*17c60*/  BSYNC B1 ;  /* 0x0000000000017941 */ /* 0x000fea0003800000 */
.L_x_113:
        /* <DEDUP_REMOVED lines=13> */
.L_x_116:
[----:B------:R-:W-:Y:S05]  /*17d40*/  BSYNC B1 ;  /* 0x0000000000017941 */ /* 0x000fea0003800000 */
.L_x_115:
        /* <DEDUP_REMOVED lines=12> */
.L_x_118:
[----:B------:R-:W-:Y:S05]  /*17e10*/  BSYNC B1 ;  /* 0x0000000000017941 */ /* 0x000fea0003800000 */
.L_x_117:
[----:B-----5:R-:W-:Y:S01]  /*17e20*/  LOP3.LUT R4, R4, 0xff, RZ, 0xc0, !PT ;  /* 0x000000ff04047812 */ /* 0x020fe200078ec0ff */
[----:B------:R-:W-:Y:S01]  /*17e30*/  BSSY B1, `(.L_x_119) ;  /* 0x000000b000017945 */ /* 0x000fe20003800000 */
[----:B------:R-:W-:Y:S02]  /*17e40*/  ISETP.LT.OR P1, PT, R0, 0x9, !P1 ;  /* 0x000000090000780c */ /* 0x000fe40004f21670 */
[----:B------:R-:W-:-:S05]  /*17e50*/  F2FP.F16.E4M3.UNPACK_B R4, R4 ;  /* 0x00000004ff04723e */ /* 0x000fca00020006ff */
[----:B------:R-:W-:-:S05]  /*17e60*/  HADD2.F32 R4, -RZ, R4.H0_H0 ;  /* 0x20000004ff047230 */ /* 0x000fca0000004100 */
[----:B----4-:R-:W-:Y:S01]  /*17e70*/  FMUL R5, R4, UR18 ;  /* 0x0000001204057c20 */ /* 0x010fe20008400000 */
[----:B------:R-:W-:-:S03]  /*17e80*/  PRMT R4, RZ, 0x7610, R4 ;  /* 0x00007610ff047816 */ /* 0x000fc60000000004 */
[----:B------:R-:W-:-:S05]  /*17e90*/  FFMA R5, R168, UR19, R5 ;  /* 0x00000013a8057c23 */ /* 0x000fca0008000005 */
[----:B------:R-:W-:-:S05]  /*17ea0*/  F2FP.SATFINITE.E4M3.F32.PACK_AB_MERGE_C R5, RZ, R5, RZ ;  /* 0x00000005ff05723e */ /* 0x000fca00048070ff */
[----:B------:R4:W-:Y:S01]  /*17eb0*/  @!P0 STG.E.U8 desc[UR28][R26.64+0x48], R5 ;  /* 0x000048051a008986 */ /* 0x0009e2000c10111c */
[----:B------:R-:W-:Y:S05]  /*17ec0*/  @P1 BRA `(.L_x_120) ;  /* 0x0000000000041947 */ /* 0x000fea0003800000 */
[----:B------:R0:W5:Y:S02]  /*17ed0*/  LDG.E.U8 R4, desc[UR28][R2.64+0x49] ;  /* 0x0000491c02047981 */ /* 0x000164000c1e1100 */
.L_x_120:
[----:B------:R-:W-:Y:S05]  /*17ee0*/  BSYNC B1 ;  /* 0x0000000000017941 */ /* 0x000fea0003800000 */
.L_x_119:
        /* <DEDUP_REMOVED lines=13> */
.L_x_122:
[----:B------:R-:W-:Y:S05]  /*17fc0*/  BSYNC B1 ;  /* 0x0000000000017941 */ /* 0x000fea0003800000 */
.L_x_121:
[----:B-----5:R-:W-:Y:S01]  /*17fd0*/  LOP3.LUT R4, R4, 0xff, RZ, 0xc0, !PT ;  /* 0x000000ff04047812 */ /* 0x020fe200078ec0ff */
[----:B------:R-:W-:Y:S01]  /*17fe0*/  BSSY B1, `(.L_x_123) ;  /* 0x000000c000017945 */ /* 0x000fe20003800000 */
[----:B------:R-:W-:Y:S02]  /*17ff0*/  ISETP.GE.AND P1, PT, R30, 0x52, PT ;  /* 0x000000521e00780c */ /* 0x000fe40003f26270 */
[----:B------:R-:W-:Y:S02]  /*18000*/  F2FP.F16.E4M3.UNPACK_B R4, R4 ;  /* 0x00000004ff04723e */ /* 0x000fe400020006ff */
[----:B------:R-:W-:-:S03]  /*18010*/  ISETP.LT.OR P4, PT, R0, 0x1, !P1 ;  /* 0x000000010000780c */ /* 0x000fc60004f81670 */
        /* <DEDUP_REMOVED lines=8> */
.L_x_124:
[----:B------:R-:W-:Y:S05]  /*180a0*/  BSYNC B1 ;  /* 0x0000000000017941 */ /* 0x000fea0003800000 */
.L_x_123:
        /* <DEDUP_REMOVED lines=12> */
.L_x_126:
[----:B------:R-:W-:Y:S05]  /*18170*/  BSYNC B1 ;  /* 0x0000000000017941 */ /* 0x000fea0003800000 */
.L_x_125:
        /* <DEDUP_REMOVED lines=12> */
.L_x_128:
[----:B------:R-:W-:Y:S05]  /*18240*/  BSYNC B1 ;  /* 0x0000000000017941 */ /* 0x000fea0003800000 */
.L_x_127:
        /* <DEDUP_REMOVED lines=13> */
.L_x_130:
[----:B------:R-:W-:Y:S05]  /*18320*/  BSYNC B1 ;  /* 0x0000000000017941 */ /* 0x000fea0003800000 */
.L_x_129:
        /* <DEDUP_REMOVED lines=13> */
.L_x_132:
[----:B------:R-:W-:Y:S05]  /*18400*/  BSYNC B1 ;  /* 0x0000000000017941 */ /* 0x000fea0003800000 */
.L_x_131:
        /* <DEDUP_REMOVED lines=12> */
.L_x_134:
[----:B------:R-:W-:Y:S05]  /*184d0*/  BSYNC B1 ;  /* 0x0000000000017941 */ /* 0x000fea0003800000 */
.L_x_133:
        /* <DEDUP_REMOVED lines=12> */
.L_x_136:
[----:B------:R-:W-:Y:S05]  /*185a0*/  BSYNC B1 ;  /* 0x0000000000017941 */ /* 0x000fea0003800000 */
.L_x_135:
        /* <DEDUP_REMOVED lines=13> */
.L_x_138:
[----:B------:R-:W-:Y:S05]  /*18680*/  BSYNC B1 ;  /* 0x0000000000017941 */ /* 0x000fea0003800000 */
.L_x_137:
        /* <DEDUP_REMOVED lines=13> */
.L_x_140:
[----:B------:R-:W-:Y:S05]  /*18760*/  BSYNC B1 ;  /* 0x0000000000017941 */ /* 0x000fea0003800000 */
.L_x_139:
        /* <DEDUP_REMOVED lines=12> */
.L_x_142:
[----:B------:R-:W-:Y:S05]  /*18830*/  BSYNC B1 ;  /* 0x0000000000017941 */ /* 0x000fea0003800000 */
.L_x_141:
        /* <DEDUP_REMOVED lines=12> */
.L_x_144:
[----:B------:R-:W-:Y:S05]  /*18900*/  BSYNC B1 ;  /* 0x0000000000017941 */ /* 0x000fea0003800000 */
.L_x_143:
        /* <DEDUP_REMOVED lines=13> */
.L_x_146:
[----:B------:R-:W-:Y:S05]  /*189e0*/  BSYNC B1 ;  /* 0x0000000000017941 */ /* 0x000fea0003800000 */
.L_x_145:
        /* <DEDUP_REMOVED lines=13> */
.L_x_148:
[----:B------:R-:W-:Y:S05]  /*18ac0*/  BSYNC B1 ;  /* 0x0000000000017941 */ /* 0x000fea0003800000 */
.L_x_147:
        /* <DEDUP_REMOVED lines=12> */
.L_x_150:
[----:B------:R-:W-:Y:S05]  /*18b90*/  BSYNC B1 ;  /* 0x0000000000017941 */ /* 0x000fea0003800000 */
.L_x_149:
        /* <DEDUP_REMOVED lines=12> */
.L_x_152:
[----:B------:R-:W-:Y:S05]  /*18c60*/  BSYNC B1 ;  /* 0x0000000000017941 */ /* 0x000fea0003800000 */
.L_x_151:
        /* <DEDUP_REMOVED lines=13> */
.L_x_154:
[----:B------:R-:W-:Y:S05]  /*18d40*/  BSYNC B1 ;  /* 0x0000000000017941 */ /* 0x000fea0003800000 */
.L_x_153:
        /* <DEDUP_REMOVED lines=13> */
.L_x_156:
[----:B------:R-:W-:Y:S05]  /*18e20*/  BSYNC B1 ;  /* 0x0000000000017941 */ /* 0x000fea0003800000 */
.L_x_155:
        /* <DEDUP_REMOVED lines=12> */
.L_x_158:
[----:B------:R-:W-:Y:S05]  /*18ef0*/  BSYNC B1 ;  /* 0x0000000000017941 */ /* 0x000fea0003800000 */
.L_x_157:
        /* <DEDUP_REMOVED lines=12> */
.L_x_160:
[----:B------:R-:W-:Y:S05]  /*18fc0*/  BSYNC B1 ;  /* 0x0000000000017941 */ /* 0x000fea0003800000 */
.L_x_159:
        /* <DEDUP_REMOVED lines=13> */
.L_x_162:
[----:B------:R-:W-:Y:S05]  /*190a0*/  BSYNC B1 ;  /* 0x0000000000017941 */ /* 0x000fea0003800000 */
.L_x_161:
        /* <DEDUP_REMOVED lines=13> */
.L_x_164:
[----:B------:R-:W-:Y:S05]  /*19180*/  BSYNC B1 ;  /* 0x0000000000017941 */ /* 0x000fea0003800000 */
.L_x_163:
        /* <DEDUP_REMOVED lines=12> */
.L_x_166:
[----:B------:R-:W-:Y:S05]  /*19250*/  BSYNC B1 ;  /* 0x0000000000017941 */ /* 0x000fea0003800000 */
.L_x_165:
        /* <DEDUP_REMOVED lines=12> */
.L_x_168:
[----:B------:R-:W-:Y:S05]  /*19320*/  BSYNC B1 ;  /* 0x0000000000017941 */ /* 0x000fea0003800000 */
.L_x_167:
        /* <DEDUP_REMOVED lines=13> */
.L_x_170:
[----:B------:R-:W-:Y:S05]  /*19400*/  BSYNC B1 ;  /* 0x0000000000017941 */ /* 0x000fea0003800000 */
.L_x_169:
        /* <DEDUP_REMOVED lines=13> */
.L_x_172:
[----:B------:R-:W-:Y:S05]  /*194e0*/  BSYNC B1 ;  /* 0x0000000000017941 */ /* 0x000fea0003800000 */
.L_x_171:
        /* <DEDUP_REMOVED lines=12> */
.L_x_174:
[----:B------:R-:W-:Y:S05]  /*195b0*/  BSYNC B1 ;  /* 0x0000000000017941 */ /* 0x000fea0003800000 */
.L_x_173:
        /* <DEDUP_REMOVED lines=12> */
.L_x_176:
[----:B------:R-:W-:Y:S05]  /*19680*/  BSYNC B1 ;  /* 0x0000000000017941 */ /* 0x000fea0003800000 */
.L_x_175:
        /* <DEDUP_REMOVED lines=13> */
.L_x_178:
[----:B------:R-:W-:Y:S05]  /*19760*/  BSYNC B1 ;  /* 0x0000000000017941 */ /* 0x000fea0003800000 */
.L_x_177:
        /* <DEDUP_REMOVED lines=13> */
.L_x_180:
[----:B------:R-:W-:Y:S05]  /*19840*/  BSYNC B1 ;  /* 0x0000000000017941 */ /* 0x000fea0003800000 */
.L_x_179:
        /* <DEDUP_REMOVED lines=12> */
.L_x_182:
[----:B------:R-:W-:Y:S05]  /*19910*/  BSYNC B1 ;  /* 0x0000000000017941 */ /* 0x000fea0003800000 */
.L_x_181:
        /* <DEDUP_REMOVED lines=12> */
.L_x_184:
[----:B------:R-:W-:Y:S05]  /*199e0*/  BSYNC B1 ;  /* 0x0000000000017941 */ /* 0x000fea0003800000 */
.L_x_183:
        /* <DEDUP_REMOVED lines=13> */
.L_x_186:
[----:B------:R-:W-:Y:S05]  /*19ac0*/  BSYNC B1 ;  /* 0x0000000000017941 */ /* 0x000fea0003800000 */
.L_x_185:
        /* <DEDUP_REMOVED lines=13> */
.L_x_188:
[----:B------:R-:W-:Y:S05]  /*19ba0*/  BSYNC B1 ;  /* 0x0000000000017941 */ /* 0x000fea0003800000 */
.L_x_187:
        /* <DEDUP_REMOVED lines=12> */
.L_x_190:
[----:B------:R-:W-:Y:S05]  /*19c70*/  BSYNC B1 ;  /* 0x0000000000017941 */ /* 0x000fea0003800000 */
.L_x_189:
        /* <DEDUP_REMOVED lines=12> */
.L_x_192:
[----:B------:R-:W-:Y:S05]  /*19d40*/  BSYNC B1 ;  /* 0x0000000000017941 */ /* 0x000fea0003800000 */
.L_x_191:
        /* <DEDUP_REMOVED lines=13> */
.L_x_194:
[----:B------:R-:W-:Y:S05]  /*19e20*/  BSYNC B1 ;  /* 0x0000000000017941 */ /* 0x000fea0003800000 */
.L_x_193:
        /* <DEDUP_REMOVED lines=13> */
.L_x_196:
[----:B------:R-:W-:Y:S05]  /*19f00*/  BSYNC B1 ;  /* 0x0000000000017941 */ /* 0x000fea0003800000 */
.L_x_195:
        /* <DEDUP_REMOVED lines=12> */
.L_x_198:
[----:B------:R-:W-:Y:S05]  /*19fd0*/  BSYNC B1 ;  /* 0x0000000000017941 */ /* 0x000fea0003800000 */
.L_x_197:
        /* <DEDUP_REMOVED lines=12> */
.L_x_200:
[----:B------:R-:W-:Y:S05]  /*1a0a0*/  BSYNC B1 ;  /* 0x0000000000017941 */ /* 0x000fea0003800000 */
.L_x_199:
        /* <DEDUP_REMOVED lines=13> */
.L_x_202:
[----:B------:R-:W-:Y:S05]  /*1a180*/  BSYNC B1 ;  /* 0x0000000000017941 */ /* 0x000fea0003800000 */
.L_x_201:
        /* <DEDUP_REMOVED lines=13> */
.L_x_204:
[----:B------:R-:W-:Y:S05]  /*1a260*/  BSYNC B1 ;  /* 0x0000000000017941 */ /* 0x000fea0003800000 */
.L_x_203:
        /* <DEDUP_REMOVED lines=12> */
.L_x_206:
[----:B------:R-:W-:Y:S05]  /*1a330*/  BSYNC B1 ;  /* 0x0000000000017941 */ /* 0x000fea0003800000 */
.L_x_205:
        /* <DEDUP_REMOVED lines=12> */
.L_x_208:
[----:B------:R-:W-:Y:S05]  /*1a400*/  BSYNC B1 ;  /* 0x0000000000017941 */ /* 0x000fea0003800000 */
.L_x_207:
        /* <DEDUP_REMOVED lines=13> */
.L_x_210:
[----:B------:R-:W-:Y:S05]  /*1a4e0*/  BSYNC B1 ;  /* 0x0000000000017941 */ /* 0x000fea0003800000 */
.L_x_209:
        /* <DEDUP_REMOVED lines=13> */
.L_x_212:
[----:B------:R-:W-:Y:S05]  /*1a5c0*/  BSYNC B1 ;  /* 0x0000000000017941 */ /* 0x000fea0003800000 */
.L_x_211:
        /* <DEDUP_REMOVED lines=12> */
.L_x_214:
[----:B------:R-:W-:Y:S05]  /*1a690*/  BSYNC B1 ;  /* 0x0000000000017941 */ /* 0x000fea0003800000 */
.L_x_213:
        /* <DEDUP_REMOVED lines=12> */
.L_x_216:
[----:B------:R-:W-:Y:S05]  /*1a760*/  BSYNC B1 ;  /* 0x0000000000017941 */ /* 0x000fea0003800000 */
.L_x_215:
        /* <DEDUP_REMOVED lines=13> */
.L_x_218:
[----:B------:R-:W-:Y:S05]  /*1a840*/  BSYNC B1 ;  /* 0x0000000000017941 */ /* 0x000fea0003800000 */
.L_x_217:
        /* <DEDUP_REMOVED lines=13> */
.L_x_220:
[----:B------:R-:W-:Y:S05]  /*1a920*/  BSYNC B1 ;  /* 0x0000000000017941 */ /* 0x000fea0003800000 */
.L_x_219:
        /* <DEDUP_REMOVED lines=12> */
.L_x_222:
[----:B------:R-:W-:Y:S05]  /*1a9f0*/  BSYNC B1 ;  /* 0x0000000000017941 */ /* 0x000fea0003800000 */
.L_x_221:
        /* <DEDUP_REMOVED lines=12> */
.L_x_224:
[----:B------:R-:W-:Y:S05]  /*1aac0*/  BSYNC B1 ;  /* 0x0000000000017941 */ /* 0x000fea0003800000 */
.L_x_223:
        /* <DEDUP_REMOVED lines=13> */
.L_x_226:
[----:B------:R-:W-:Y:S05]  /*1aba0*/  BSYNC B1 ;  /* 0x0000000000017941 */ /* 0x000fea0003800000 */
.L_x_225:
        /* <DEDUP_REMOVED lines=13> */
.L_x_228:
[----:B------:R-:W-:Y:S05]  /*1ac80*/  BSYNC B1 ;  /* 0x0000000000017941 */ /* 0x000fea0003800000 */
.L_x_227:
        /* <DEDUP_REMOVED lines=12> */
.L_x_230:
[----:B------:R-:W-:Y:S05]  /*1ad50*/  BSYNC B1 ;  /* 0x0000000000017941 */ /* 0x000fea0003800000 */
.L_x_229:
        /* <DEDUP_REMOVED lines=12> */
.L_x_232:
[----:B------:R-:W-:Y:S05]  /*1ae20*/  BSYNC B1 ;  /* 0x0000000000017941 */ /* 0x000fea0003800000 */
.L_x_231:
        /* <DEDUP_REMOVED lines=13> */
.L_x_234:
[----:B------:R-:W-:Y:S05]  /*1af00*/  BSYNC B1 ;  /* 0x0000000000017941 */ /* 0x000fea0003800000 */
.L_x_233:
        /* <DEDUP_REMOVED lines=13> */
.L_x_236:
[----:B------:R-:W-:Y:S05]  /*1afe0*/  BSYNC B1 ;  /* 0x0000000000017941 */ /* 0x000fea0003800000 */
.L_x_235:
        /* <DEDUP_REMOVED lines=12> */
.L_x_238:
[----:B------:R-:W-:Y:S05]  /*1b0b0*/  BSYNC B1 ;  /* 0x0000000000017941 */ /* 0x000fea0003800000 */
.L_x_237:
        /* <DEDUP_REMOVED lines=12> */
.L_x_240:
[----:B------:R-:W-:Y:S05]  /*1b180*/  BSYNC B1 ;  /* 0x0000000000017941 */ /* 0x000fea0003800000 */
.L_x_239:
        /* <DEDUP_REMOVED lines=13> */
.L_x_242:
[----:B------:R-:W-:Y:S05]  /*1b260*/  BSYNC B1 ;  /* 0x0000000000017941 */ /* 0x000fea0003800000 */
.L_x_241:
        /* <DEDUP_REMOVED lines=13> */
.L_x_244:
[----:B------:R-:W-:Y:S05]  /*1b340*/  BSYNC B1 ;  /* 0x0000000000017941 */ /* 0x000fea0003800000 */
.L_x_243:
        /* <DEDUP_REMOVED lines=12> */
.L_x_246:
[----:B------:R-:W-:Y:S05]  /*1b410*/  BSYNC B1 ;  /* 0x0000000000017941 */ /* 0x000fea0003800000 */
.L_x_245:
        /* <DEDUP_REMOVED lines=12> */
.L_x_248:
[----:B------:R-:W-:Y:S05]  /*1b4e0*/  BSYNC B1 ;  /* 0x0000000000017941 */ /* 0x000fea0003800000 */
.L_x_247:
        /* <DEDUP_REMOVED lines=13> */
.L_x_250:
[----:B------:R-:W-:Y:S05]  /*1b5c0*/  BSYNC B1 ;  /* 0x0000000000017941 */ /* 0x000fea0003800000 */
.L_x_249:
        /* <DEDUP_REMOVED lines=13> */
.L_x_252:
[----:B------:R-:W-:Y:S05]  /*1b6a0*/  BSYNC B1 ;  /* 0x0000000000017941 */ /* 0x000fea0003800000 */
.L_x_251:
        /* <DEDUP_REMOVED lines=12> */
.L_x_254:
[----:B------:R-:W-:Y:S05]  /*1b770*/  BSYNC B1 ;  /* 0x0000000000017941 */ /* 0x000fea0003800000 */
.L_x_253:
        /* <DEDUP_REMOVED lines=12> */
.L_x_256:
[----:B------:R-:W-:Y:S05]  /*1b840*/  BSYNC B1 ;  /* 0x0000000000017941 */ /* 0x000fea0003800000 */
.L_x_255:
        /* <DEDUP_REMOVED lines=13> */
.L_x_258:
[----:B------:R-:W-:Y:S05]  /*1b920*/  BSYNC B1 ;  /* 0x0000000000017941 */ /* 0x000fea0003800000 */
.L_x_257:
[----:B----4-:R-:W4:Y:S01]  /*1b930*/  LDL.LU R5, [R1+0x200] ;  /* 0x0002000001057983 */ /* 0x010f220000300800 */
[----:B-----5:R-:W-:Y:S01]  /*1b940*/  LOP3.LUT R4, R4, 0xff, RZ, 0xc0, !PT ;  /* 0x000000ff04047812 */ /* 0x020fe200078ec0ff */
[----:B------:R-:W-:Y:S01]  /*1b950*/  BSSY B1, `(.L_x_259) ;  /* 0x000000c000017945 */ /* 0x000fe20003800000 */
[----:B------:R-:W-:Y:S02]  /*1b960*/  ISETP.GE.AND P1, PT, R30, 0xda, PT ;  /* 0x000000da1e00780c */ /* 0x000fe40003f26270 */
[----:B------:R-:W-:Y:S02]  /*1b970*/  F2FP.F16.E4M3.UNPACK_B R4, R4 ;  /* 0x00000004ff04723e */ /* 0x000fe400020006ff */
[----:B------:R-:W-:-:S03]  /*1b980*/  ISETP.LT.OR P4, PT, R0, 0x1, !P1 ;  /* 0x000000010000780c */ /* 0x000fc60004f81670 */
[----:B------:R-:W-:-:S05]  /*1b990*/  HADD2.F32 R4, -RZ, R4.H0_H0 ;  /* 0x20000004ff047230 */ /* 0x000fca0000004100 */
[----:B------:R-:W-:-:S04]  /*1b9a0*/  FMUL R4, R4, UR18 ;  /* 0x0000001204047c20 */ /* 0x000fc80008400000 */
[----:B----4-:R-:W-:-:S05]  /*1b9b0*/  FFMA R4, R5, UR19, R4 ;  /* 0x0000001305047c23 */ /* 0x010fca0008000004 */
[----:B------:R-:W-:Y:S02]  /*1b9c0*/  F2FP.SATFINITE.E4M3.F32.PACK_AB_MERGE_C R5, RZ, R4, RZ ;  /* 0x00000004ff05723e */ /* 0x000fe400048070ff */
[----:B------:R-:W-:-:S03]  /*1b9d0*/  PRMT R4, RZ, 0x7610, R4 ;  /* 0x00007610ff047816 */ /* 0x000fc60000000004 */
[----:B------:R4:W-:Y:S01]  /*1b9e0*/  @!P2 STG.E.U8 desc[UR28][R24.64+0xd8], R5 ;  /* 0x0000d8051800a986 */ /* 0x0009e2000c10111c */
[----:B------:R-:W-:Y:S05]  /*1b9f0*/  @P4 BRA `(.L_x_260) ;  /* 0x0000000000044947 */ /* 0x000fea0003800000 */
[----:B------:R0:W5:Y:S02]  /*1ba00*/  LDG.E.U8 R4, desc[UR28][R28.64+0xd9] ;  /* 0x0000d91c1c047981 */ /* 0x000164000c1e1100 */
.L_x_260:
[----:B------:R-:W-:Y:S05]  /*1ba10*/  BSYNC B1 ;  /* 0x0000000000017941 */ /* 0x000fea0003800000 */
.L_x_259:
[----:B----4-:R-:W4:Y:S01]  /*1ba20*/  LDL.LU R5, [R1+0x204] ;  /* 0x0002040001057983 */ /* 0x010f220000300800 */
[----:B-----5:R-:W-:Y:S01]  /*1ba30*/  LOP3.LUT R4, R4, 0xff, RZ, 0xc0, !PT ;  /* 0x000000ff04047812 */ /* 0x020fe200078ec0ff */
[----:B------:R-:W-:Y:S01]  /*1ba40*/  BSSY B1, `(.L_x_261) ;  /* 0x000000b000017945 */ /* 0x000fe20003800000 */
[----:B------:R-:W-:Y:S02]  /*1ba50*/  ISETP.LT.OR P0, PT, R0, 0x9, !P0 ;  /* 0x000000090000780c */ /* 0x000fe40004701670 */
[----:B------:R-:W-:-:S05]  /*1ba60*/  F2FP.F16.E4M3.UNPACK_B R4, R4 ;  /* 0x00000004ff04723e */ /* 0x000fca00020006ff */
        /* <DEDUP_REMOVED lines=8> */
.L_x_262:
[----:B------:R-:W-:Y:S05]  /*1baf0*/  BSYNC B1 ;  /* 0x0000000000017941 */ /* 0x000fea0003800000 */
.L_x_261:
        /* <DEDUP_REMOVED lines=13> */
.L_x_264:
[----:B------:R-:W-:Y:S05]  /*1bbd0*/  BSYNC B1 ;  /* 0x0000000000017941 */ /* 0x000fea0003800000 */
.L_x_263:
        /* <DEDUP_REMOVED lines=14> */
.L_x_266:
[----:B------:R-:W-:Y:S05]  /*1bcc0*/  BSYNC B1 ;  /* 0x0000000000017941 */ /* 0x000fea0003800000 */
.L_x_265:
        /* <DEDUP_REMOVED lines=14> */
.L_x_268:
[----:B------:R-:W-:Y:S05]  /*1bdb0*/  BSYNC B1 ;  /* 0x0000000000017941 */ /* 0x000fea0003800000 */
.L_x_267:
        /* <DEDUP_REMOVED lines=13> */
.L_x_270:
[----:B------:R-:W-:Y:S05]  /*1be90*/  BSYNC B1 ;  /* 0x0000000000017941 */ /* 0x000fea0003800000 */
.L_x_269:
        /* <DEDUP_REMOVED lines=13> */
.L_x_272:
[----:B------:R-:W-:Y:S05]  /*1bf70*/  BSYNC B1 ;  /* 0x0000000000017941 */ /* 0x000fea0003800000 */
.L_x_271:
        /* <DEDUP_REMOVED lines=14> */
.L_x_274:
[----:B------:R-:W-:Y:S05]  /*1c060*/  BSYNC B1 ;  /* 0x0000000000017941 */ /* 0x000fea0003800000 */
.L_x_273:
        /* <DEDUP_REMOVED lines=14> */
.L_x_276:
[----:B------:R-:W-:Y:S05]  /*1c150*/  BSYNC B1 ;  /* 0x0000000000017941 */ /* 0x000fea0003800000 */
.L_x_275:
        /* <DEDUP_REMOVED lines=13> */
.L_x_278:
[----:B------:R-:W-:Y:S05]  /*1c230*/  BSYNC B1 ;  /* 0x0000000000017941 */ /* 0x000fea0003800000 */
.L_x_277:
        /* <DEDUP_REMOVED lines=13> */
.L_x_280:
[----:B------:R-:W-:Y:S05]  /*1c310*/  BSYNC B1 ;  /* 0x0000000000017941 */ /* 0x000fea0003800000 */
.L_x_279:
        /* <DEDUP_REMOVED lines=14> */
.L_x_282:
[----:B------:R-:W-:Y:S05]  /*1c400*/  BSYNC B1 ;  /* 0x0000000000017941 */ /* 0x000fea0003800000 */
.L_x_281:
        /* <DEDUP_REMOVED lines=14> */
.L_x_284:
[----:B------:R-:W-:Y:S05]  /*1c4f0*/  BSYNC B1 ;  /* 0x0000000000017941 */ /* 0x000fea0003800000 */
.L_x_283:
        /* <DEDUP_REMOVED lines=13> */
.L_x_286:
[----:B------:R-:W-:Y:S05]  /*1c5d0*/  BSYNC B1 ;  /* 0x0000000000017941 */ /* 0x000fea0003800000 */
.L_x_285:
        /* <DEDUP_REMOVED lines=13> */
.L_x_288:
[----:B------:R-:W-:Y:S05]  /*1c6b0*/  BSYNC B1 ;  /* 0x0000000000017941 */ /* 0x000fea0003800000 */
.L_x_287:
        /* <DEDUP_REMOVED lines=14> */
.L_x_290:
[----:B------:R-:W-:Y:S05]  /*1c7a0*/  BSYNC B1 ;  /* 0x0000000000017941 */ /* 0x000fea0003800000 */
.L_x_289:
        /* <DEDUP_REMOVED lines=14> */
.L_x_292:
[----:B------:R-:W-:Y:S05]  /*1c890*/  BSYNC B1 ;  /* 0x0000000000017941 */ /* 0x000fea0003800000 */
.L_x_291:
        /* <DEDUP_REMOVED lines=13> */
.L_x_294:
[----:B------:R-:W-:Y:S05]  /*1c970*/  BSYNC B1 ;  /* 0x0000000000017941 */ /* 0x000fea0003800000 */
.L_x_293:
        /* <DEDUP_REMOVED lines=13> */
.L_x_296:
[----:B------:R-:W-:Y:S05]  /*1ca50*/  BSYNC B1 ;  /* 0x0000000000017941 */ /* 0x000fea0003800000 */
.L_x_295:
        /* <DEDUP_REMOVED lines=14> */
.L_x_298:
[----:B------:R-:W-:Y:S05]  /*1cb40*/  BSYNC B1 ;  /* 0x0000000000017941 */ /* 0x000fea0003800000 */
.L_x_297:
        /* <DEDUP_REMOVED lines=14> */
.L_x_300:
[----:B------:R-:W-:Y:S05]  /*1cc30*/  BSYNC B1 ;  /* 0x0000000000017941 */ /* 0x000fea0003800000 */
.L_x_299:
        /* <DEDUP_REMOVED lines=13> */
.L_x_302:
[----:B------:R-:W-:Y:S05]  /*1cd10*/  BSYNC B1 ;  /* 0x0000000000017941 */ /* 0x000fea0003800000 */
.L_x_301:
        /* <DEDUP_REMOVED lines=13> */
.L_x_304:
[----:B------:R-:W-:Y:S05]  /*1cdf0*/  BSYNC B1 ;  /* 0x0000000000017941 */ /* 0x000fea0003800000 */
.L_x_303:
        /* <DEDUP_REMOVED lines=14> */
.L_x_306:
[----:B------:R-:W-:Y:S05]  /*1cee0*/  BSYNC B1 ;  /* 0x0000000000017941 */ /* 0x000fea0003800000 */
.L_x_305:
        /* <DEDUP_REMOVED lines=14> */
.L_x_308:
[----:B------:R-:W-:Y:S05]  /*1cfd0*/  BSYNC B1 ;  /* 0x0000000000017941 */ /* 0x000fea0003800000 */
.L_x_307:
        /* <DEDUP_REMOVED lines=13> */
.L_x_310:
[----:B------:R-:W-:Y:S05]  /*1d0b0*/  BSYNC B1 ;  /* 0x0000000000017941 */ /* 0x000fea0003800000 */
.L_x_309:
        /* <DEDUP_REMOVED lines=13> */
.L_x_312:
[----:B------:R-:W-:Y:S05]  /*1d190*/  BSYNC B1 ;  /* 0x0000000000017941 */ /* 0x000fea0003800000 */
.L_x_311:
        /* <DEDUP_REMOVED lines=14> */
.L_x_314:
[----:B------:R-:W-:Y:S05]  /*1d280*/  BSYNC B1 ;  /* 0x0000000000017941 */ /* 0x000fea0003800000 */
.L_x_313:
        /* <DEDUP_REMOVED lines=14> */
.L_x_316:
[----:B------:R-:W-:Y:S05]  /*1d370*/  BSYNC B1 ;  /* 0x0000000000017941 */ /* 0x000fea0003800000 */
.L_x_315:
        /* <DEDUP_REMOVED lines=13> */
.L_x_318:
[----:B------:R-:W-:Y:S05]  /*1d450*/  BSYNC B1 ;  /* 0x0000000000017941 */ /* 0x000fea0003800000 */
.L_x_317:
        /* <DEDUP_REMOVED lines=13> */
.L_x_320:
[----:B------:R-:W-:Y:S05]  /*1d530*/  BSYNC B1 ;  /* 0x0000000000017941 */ /* 0x000fea0003800000 */
.L_x_319:
        /* <DEDUP_REMOVED lines=14> */
.L_x_322:
[----:B------:R-:W-:Y:S05]  /*1d620*/  BSYNC B1 ;  /* 0x0000000000017941 */ /* 0x000fea0003800000 */
.L_x_321:
        /* <DEDUP_REMOVED lines=14> */
.L_x_324:
[----:B------:R-:W-:Y:S05]  /*1d710*/  BSYNC B1 ;  /* 0x0000000000017941 */ /* 0x000fea0003800000 */
.L_x_323:
        /* <DEDUP_REMOVED lines=13> */
.L_x_326:
[----:B------:R-:W-:Y:S05]  /*1d7f0*/  BSYNC B1 ;  /* 0x0000000000017941 */ /* 0x000fea0003800000 */
.L_x_325:
        /* <DEDUP_REMOVED lines=13> */
.L_x_328:
[----:B------:R-:W-:Y:S05]  /*1d8d0*/  BSYNC B1 ;  /* 0x0000000000017941 */ /* 0x000fea0003800000 */
.L_x_327:
        /* <DEDUP_REMOVED lines=14> */
.L_x_330:
[----:B------:R-:W-:Y:S05]  /*1d9c0*/  BSYNC B1 ;  /* 0x0000000000017941 */ /* 0x000fea0003800000 */
.L_x_329:
        /* <DEDUP_REMOVED lines=14> */
.L_x_332:
[----:B------:R-:W-:Y:S05]  /*1dab0*/  BSYNC B1 ;  /* 0x0000000000017941 */ /* 0x000fea0003800000 */
.L_x_331:
        /* <DEDUP_REMOVED lines=13> */
.L_x_334:
[----:B------:R-:W-:Y:S05]  /*1db90*/  BSYNC B1 ;  /* 0x0000000000017941 */ /* 0x000fea0003800000 */
.L_x_333:
        /* <DEDUP_REMOVED lines=13> */
.L_x_336:
[----:B------:R-:W-:Y:S05]  /*1dc70*/  BSYNC B1 ;  /* 0x0000000000017941 */ /* 0x000fea0003800000 */
.L_x_335:
        /* <DEDUP_REMOVED lines=14> */
.L_x_338:
[----:B------:R-:W-:Y:S05]  /*1dd60*/  BSYNC B1 ;  /* 0x0000000000017941 */ /* 0x000fea0003800000 */
.L_x_337:
        /* <DEDUP_REMOVED lines=14> */
.L_x_340:
[----:B------:R-:W-:Y:S05]  /*1de50*/  BSYNC B1 ;  /* 0x0000000000017941 */ /* 0x000fea0003800000 */
.L_x_339:
        /* <DEDUP_REMOVED lines=13> */
.L_x_342:
[----:B------:R-:W-:Y:S05]  /*1df30*/  BSYNC B1 ;  /* 0x0000000000017941 */ /* 0x000fea0003800000 */
.L_x_341:
        /* <DEDUP_REMOVED lines=13> */
.L_x_344:
[----:B------:R-:W-:Y:S05]  /*1e010*/  BSYNC B1 ;  /* 0x0000000000017941 */ /* 0x000fea0003800000 */
.L_x_343:
        /* <DEDUP_REMOVED lines=14> */
.L_x_346:
[----:B------:R-:W-:Y:S05]  /*1e100*/  BSYNC B1 ;  /* 0x0000000000017941 */ /* 0x000fea0003800000 */
.L_x_345:
        /* <DEDUP_REMOVED lines=14> */
.L_x_348:
[----:B------:R-:W-:Y:S05]  /*1e1f0*/  BSYNC B1 ;  /* 0x0000000000017941 */ /* 0x000fea0003800000 */
.L_x_347:
        /* <DEDUP_REMOVED lines=13> */
.L_x_350:
[----:B------:R-:W-:Y:S05]  /*1e2d0*/  BSYNC B1 ;  /* 0x0000000000017941 */ /* 0x000fea0003800000 */
.L_x_349:
        /* <DEDUP_REMOVED lines=13> */
.L_x_352:
[----:B------:R-:W-:Y:S05]  /*1e3b0*/  BSYNC B1 ;  /* 0x0000000000017941 */ /* 0x000fea0003800000 */
.L_x_351:
        /* <DEDUP_REMOVED lines=14> */
.L_x_354:
[----:B------:R-:W-:Y:S05]  /*1e4a0*/  BSYNC B1 ;  /* 0x0000000000017941 */ /* 0x000fea0003800000 */
.L_x_353:
        /* <DEDUP_REMOVED lines=14> */
.L_x_356:
[----:B------:R-:W-:Y:S05]  /*1e590*/  BSYNC B1 ;  /* 0x0000000000017941 */ /* 0x000fea0003800000 */
.L_x_355:
        /* <DEDUP_REMOVED lines=13> */
.L_x_358:
[----:B------:R-:W-:Y:S05]  /*1e670*/  BSYNC B1 ;  /* 0x0000000000017941 */ /* 0x000fea0003800000 */
.L_x_357:
        /* <DEDUP_REMOVED lines=13> */
.L_x_360:
[----:B------:R-:W-:Y:S05]  /*1e750*/  BSYNC B1 ;  /* 0x0000000000017941 */ /* 0x000fea0003800000 */
.L_x_359:
        /* <DEDUP_REMOVED lines=14> */
.L_x_362:
[----:B------:R-:W-:Y:S05]  /*1e840*/  BSYNC B1 ;  /* 0x0000000000017941 */ /* 0x000fea0003800000 */
.L_x_361:
        /* <DEDUP_REMOVED lines=14> */
.L_x_364:
[----:B------:R-:W-:Y:S05]  /*1e930*/  BSYNC B1 ;  /* 0x0000000000017941 */ /* 0x000fea0003800000 */
.L_x_363:
        /* <DEDUP_REMOVED lines=13> */
.L_x_366:
[----:B------:R-:W-:Y:S05]  /*1ea10*/  BSYNC B1 ;  /* 0x0000000000017941 */ /* 0x000fea0003800000 */
.L_x_365:
        /* <DEDUP_REMOVED lines=13> */
.L_x_368:
[----:B------:R-:W-:Y:S05]  /*1eaf0*/  BSYNC B1 ;  /* 0x0000000000017941 */ /* 0x000fea0003800000 */
.L_x_367:
        /* <DEDUP_REMOVED lines=14> */
.L_x_370:
[----:B------:R-:W-:Y:S05]  /*1ebe0*/  BSYNC B1 ;  /* 0x0000000000017941 */ /* 0x000fea0003800000 */
.L_x_369:
        /* <DEDUP_REMOVED lines=14> */
.L_x_372:
[----:B------:R-:W-:Y:S05]  /*1ecd0*/  BSYNC B1 ;  /* 0x0000000000017941 */ /* 0x000fea0003800000 */
.L_x_371:
        /* <DEDUP_REMOVED lines=13> */
.L_x_374:
[----:B------:R-:W-:Y:S05]  /*1edb0*/  BSYNC B1 ;  /* 0x0000000000017941 */ /* 0x000fea0003800000 */
.L_x_373:
        /* <DEDUP_REMOVED lines=13> */
.L_x_376:
[----:B------:R-:W-:Y:S05]  /*1ee90*/  BSYNC B1 ;  /* 0x0000000000017941 */ /* 0x000fea0003800000 */
.L_x_375:
        /* <DEDUP_REMOVED lines=14> */
.L_x_378:
[----:B------:R-:W-:Y:S05]  /*1ef80*/  BSYNC B1 ;  /* 0x0000000000017941 */ /* 0x000fea0003800000 */
.L_x_377:
        /* <DEDUP_REMOVED lines=14> */
.L_x_380:
[----:B------:R-:W-:Y:S05]  /*1f070*/  BSYNC B1 ;  /* 0x0000000000017941 */ /* 0x000fea0003800000 */
.L_x_379:
        /* <DEDUP_REMOVED lines=13> */
.L_x_382:
[----:B------:R-:W-:Y:S05]  /*1f150*/  BSYNC B1 ;  /* 0x0000000000017941 */ /* 0x000fea0003800000 */
.L_x_381:
        /* <DEDUP_REMOVED lines=13> */
.L_x_384:
[----:B------:R-:W-:Y:S05]  /*1f230*/  BSYNC B1 ;  /* 0x0000000000017941 */ /* 0x000fea0003800000 */
.L_x_383:
        /* <DEDUP_REMOVED lines=14> */
.L_x_386:
[----:B------:R-:W-:Y:S05]  /*1f320*/  BSYNC B1 ;  /* 0x0000000000017941 */ /* 0x000fea0003800000 */
.L_x_385:
        /* <DEDUP_REMOVED lines=14> */
.L_x_388:
[----:B------:R-:W-:Y:S05]  /*1f410*/  BSYNC B1 ;  /* 0x0000000000017941 */ /* 0x000fea0003800000 */
.L_x_387:
        /* <DEDUP_REMOVED lines=13> */
.L_x_390:
[----:B------:R-:W-:Y:S05]  /*1f4f0*/  BSYNC B1 ;  /* 0x0000000000017941 */ /* 0x000fea0003800000 */
.L_x_389:
        /* <DEDUP_REMOVED lines=13> */
.L_x_392:
[----:B------:R-:W-:Y:S05]  /*1f5d0*/  BSYNC B1 ;  /* 0x0000000000017941 */ /* 0x000fea0003800000 */
.L_x_391:
        /* <DEDUP_REMOVED lines=14> */
.L_x_394:
[----:B------:R-:W-:Y:S05]  /*1f6c0*/  BSYNC B1 ;  /* 0x0000000000017941 */ /* 0x000fea0003800000 */
.L_x_393:
        /* <DEDUP_REMOVED lines=14> */
.L_x_396:
[----:B------:R-:W-:Y:S05]  /*1f7b0*/  BSYNC B1 ;  /* 0x0000000000017941 */ /* 0x000fea0003800000 */
.L_x_395:
        /* <DEDUP_REMOVED lines=13> */
.L_x_398:
[----:B------:R-:W-:Y:S05]  /*1f890*/  BSYNC B1 ;  /* 0x0000000000017941 */ /* 0x000fea0003800000 */
.L_x_397:
        /* <DEDUP_REMOVED lines=13> */
.L_x_400:
[----:B------:R-:W-:Y:S05]  /*1f970*/  BSYNC B1 ;  /* 0x0000000000017941 */ /* 0x000fea0003800000 */
.L_x_399:
        /* <DEDUP_REMOVED lines=14> */
.L_x_402:
[----:B------:R-:W-:Y:S05]  /*1fa60*/  BSYNC B1 ;  /* 0x0000000000017941 */ /* 0x000fea0003800000 */
.L_x_401:
        /* <DEDUP_REMOVED lines=14> */
.L_x_404:
[----:B------:R-:W-:Y:S05]  /*1fb50*/  BSYNC B1 ;  /* 0x0000000000017941 */ /* 0x000fea0003800000 */
.L_x_403:
        /* <DEDUP_REMOVED lines=13> */
.L_x_406:
[----:B------:R-:W-:Y:S05]  /*1fc30*/  BSYNC B1 ;  /* 0x0000000000017941 */ /* 0x000fea0003800000 */
.L_x_405:
        /* <DEDUP_REMOVED lines=13> */
.L_x_408:
[----:B------:R-:W-:Y:S05]  /*1fd10*/  BSYNC B1 ;  /* 0x0000000000017941 */ /* 0x000fea0003800000 */
.L_x_407:
        /* <DEDUP_REMOVED lines=14> */
.L_x_410:
[----:B------:R-:W-:Y:S05]  /*1fe00*/  BSYNC B1 ;  /* 0x0000000000017941 */ /* 0x000fea0003800000 */
.L_x_409:
        /* <DEDUP_REMOVED lines=14> */
.L_x_412:
[----:B------:R-:W-:Y:S05]  /*1fef0*/  BSYNC B1 ;  /* 0x0000000000017941 */ /* 0x000fea0003800000 */
.L_x_411:
        /* <DEDUP_REMOVED lines=13> */
.L_x_414:
[----:B------:R-:W-:Y:S05]  /*1ffd0*/  BSYNC B1 ;  /* 0x0000000000017941 */ /* 0x000fea0003800000 */
.L_x_413:
        /* <DEDUP_REMOVED lines=13> */
.L_x_416:
[----:B------:R-:W-:Y:S05]  /*200b0*/  BSYNC B1 ;  /* 0x0000000000017941 */ /* 0x000fea0003800000 */
.L_x_415:
        /* <DEDUP_REMOVED lines=14> */
.L_x_418:
[----:B------:R-:W-:Y:S05]  /*201a0*/  BSYNC B1 ;  /* 0x0000000000017941 */ /* 0x000fea0003800000 */
.L_x_417:
        /* <DEDUP_REMOVED lines=14> */
.L_x_420:
[----:B------:R-:W-:Y:S05]  /*20290*/  BSYNC B1 ;  /* 0x0000000000017941 */ /* 0x000fea0003800000 */
.L_x_419:
        /* <DEDUP_REMOVED lines=13> */
.L_x_422:
[----:B------:R-:W-:Y:S05]  /*20370*/  BSYNC B1 ;  /* 0x0000000000017941 */ /* 0x000fea0003800000 */
.L_x_421:
        /* <DEDUP_REMOVED lines=13> */
.L_x_424:
[----:B------:R-:W-:Y:S05]  /*20450*/  BSYNC B1 ;  /* 0x0000000000017941 */ /* 0x000fea0003800000 */
.L_x_423:
        /* <DEDUP_REMOVED lines=14> */
.L_x_426:
[----:B------:R-:W-:Y:S05]  /*20540*/  BSYNC B1 ;  /* 0x0000000000017941 */ /* 0x000fea0003800000 */
.L_x_425:
        /* <DEDUP_REMOVED lines=14> */
.L_x_428:
[----:B------:R-:W-:Y:S05]  /*20630*/  BSYNC B1 ;  /* 0x0000000000017941 */ /* 0x000fea0003800000 */
.L_x_427:
        /* <DEDUP_REMOVED lines=13> */
.L_x_430:
[----:B------:R-:W-:Y:S05]  /*20710*/  BSYNC B1 ;  /* 0x0000000000017941 */ /* 0x000fea0003800000 */
.L_x_429:
        /* <DEDUP_REMOVED lines=13> */
.L_x_432:
[----:B------:R-:W-:Y:S05]  /*207f0*/  BSYNC B1 ;  /* 0x0000000000017941 */ /* 0x000fea0003800000 */
.L_x_431:
        /* <DEDUP_REMOVED lines=14> */
.L_x_434:
[----:B------:R-:W-:Y:S05]  /*208e0*/  BSYNC B1 ;  /* 0x0000000000017941 */ /* 0x000fea0003800000 */
.L_x_433:
        /* <DEDUP_REMOVED lines=14> */
.L_x_436:
[----:B------:R-:W-:Y:S05]  /*209d0*/  BSYNC B1 ;  /* 0x0000000000017941 */ /* 0x000fea0003800000 */
.L_x_435:
        /* <DEDUP_REMOVED lines=13> */
.L_x_438:
[----:B------:R-:W-:Y:S05]  /*20ab0*/  BSYNC B1 ;  /* 0x0000000000017941 */ /* 0x000fea0003800000 */
.L_x_437:
        /* <DEDUP_REMOVED lines=13> */
.L_x_440:
[----:B------:R-:W-:Y:S05]  /*20b90*/  BSYNC B1 ;  /* 0x0000000000017941 */ /* 0x000fea0003800000 */
.L_x_439:
        /* <DEDUP_REMOVED lines=14> */
.L_x_442:
[----:B------:R-:W-:Y:S05]  /*20c80*/  BSYNC B1 ;  /* 0x0000000000017941 */ /* 0x000fea0003800000 */
.L_x_441:
        /* <DEDUP_REMOVED lines=14> */
.L_x_444:
[----:B------:R-:W-:Y:S05]  /*20d70*/  BSYNC B1 ;  /* 0x0000000000017941 */ /* 0x000fea0003800000 */
.L_x_443:
        /* <DEDUP_REMOVED lines=13> */
.L_x_446:
[----:B------:R-:W-:Y:S05]  /*20e50*/  BSYNC B1 ;  /* 0x0000000000017941 */ /* 0x000fea0003800000 */
.L_x_445:
        /* <DEDUP_REMOVED lines=13> */
.L_x_448:
[----:B------:R-:W-:Y:S05]  /*20f30*/  BSYNC B1 ;  /* 0x0000000000017941 */ /* 0x000fea0003800000 */
.L_x_447:
        /* <DEDUP_REMOVED lines=14> */
.L_x_450:
[----:B------:R-:W-:Y:S05]  /*21020*/  BSYNC B1 ;  /* 0x0000000000017941 */ /* 0x000fea0003800000 */
.L_x_449:
        /* <DEDUP_REMOVED lines=14> */
.L_x_452:
[----:B------:R-:W-:Y:S05]  /*21110*/  BSYNC B1 ;  /* 0x0000000000017941 */ /* 0x000fea0003800000 */
.L_x_451:
        /* <DEDUP_REMOVED lines=13> */
.L_x_454:
[----:B------:R-:W-:Y:S05]  /*211f0*/  BSYNC B1 ;  /* 0x0000000000017941 */ /* 0x000fea0003800000 */
.L_x_453:
        /* <DEDUP_REMOVED lines=13> */
.L_x_456:
[----:B------:R-:W-:Y:S05]  /*212d0*/  BSYNC B1 ;  /* 0x0000000000017941 */ /* 0x000fea0003800000 */
.L_x_455:
        /* <DEDUP_REMOVED lines=14> */
.L_x_458:
[----:B------:R-:W-:Y:S05]  /*213c0*/  BSYNC B1 ;  /* 0x0000000000017941 */ /* 0x000fea0003800000 */
.L_x_457:
        /* <DEDUP_REMOVED lines=14> */
.L_x_460:
[----:B------:R-:W-:Y:S05]  /*214b0*/  BSYNC B1 ;  /* 0x0000000000017941 */ /* 0x000fea0003800000 */
.L_x_459:
        /* <DEDUP_REMOVED lines=13> */
.L_x_462:
[----:B------:R-:W-:Y:S05]  /*21590*/  BSYNC B1 ;  /* 0x0000000000017941 */ /* 0x000fea0003800000 */
.L_x_461:
        /* <DEDUP_REMOVED lines=13> */
.L_x_464:
[----:B------:R-:W-:Y:S05]  /*21670*/  BSYNC B1 ;  /* 0x0000000000017941 */ /* 0x000fea0003800000 */
.L_x_463:
        /* <DEDUP_REMOVED lines=14> */
.L_x_466:
[----:B------:R-:W-:Y:S05]  /*21760*/  BSYNC B1 ;  /* 0x0000000000017941 */ /* 0x000fea0003800000 */
.L_x_465:
        /* <DEDUP_REMOVED lines=14> */
.L_x_468:
[----:B------:R-:W-:Y:S05]  /*21850*/  BSYNC B1 ;  /* 0x0000000000017941 */ /* 0x000fea0003800000 */
.L_x_467:
        /* <DEDUP_REMOVED lines=13> */
.L_x_470:
[----:B------:R-:W-:Y:S05]  /*21930*/  BSYNC B1 ;  /* 0x0000000000017941 */ /* 0x000fea0003800000 */
.L_x_469:
        /* <DEDUP_REMOVED lines=13> */
.L_x_472:
[----:B------:R-:W-:Y:S05]  /*21a10*/  BSYNC B1 ;  /* 0x0000000000017941 */ /* 0x000fea0003800000 */
.L_x_471:
        /* <DEDUP_REMOVED lines=14> */
.L_x_474:
[----:B------:R-:W-:Y:S05]  /*21b00*/  BSYNC B1 ;  /* 0x0000000000017941 */ /* 0x000fea0003800000 */
.L_x_473:
        /* <DEDUP_REMOVED lines=14> */
.L_x_476:
[----:B------:R-:W-:Y:S05]  /*21bf0*/  BSYNC B1 ;  /* 0x0000000000017941 */ /* 0x000fea0003800000 */
.L_x_475:
        /* <DEDUP_REMOVED lines=13> */
.L_x_478:
[----:B------:R-:W-:Y:S05]  /*21cd0*/  BSYNC B1 ;  /* 0x0000000000017941 */ /* 0x000fea0003800000 */
.L_x_477:
        /* <DEDUP_REMOVED lines=13> */
.L_x_480:
[----:B------:R-:W-:Y:S05]  /*21db0*/  BSYNC B1 ;  /* 0x0000000000017941 */ /* 0x000fea0003800000 */
.L_x_479:
        /* <DEDUP_REMOVED lines=14> */
.L_x_482:
[----:B------:R-:W-:Y:S05]  /*21ea0*/  BSYNC B1 ;  /* 0x0000000000017941 */ /* 0x000fea0003800000 */
.L_x_481:
        /* <DEDUP_REMOVED lines=14> */
.L_x_484:
[----:B------:R-:W-:Y:S05]  /*21f90*/  BSYNC B1 ;  /* 0x0000000000017941 */ /* 0x000fea0003800000 */
.L_x_483:
        /* <DEDUP_REMOVED lines=13> */
.L_x_486:
[----:B------:R-:W-:Y:S05]  /*22070*/  BSYNC B1 ;  /* 0x0000000000017941 */ /* 0x000fea0003800000 */
.L_x_485:
        /* <DEDUP_REMOVED lines=13> */
.L_x_488:
[----:B------:R-:W-:Y:S05]  /*22150*/  BSYNC B1 ;  /* 0x0000000000017941 */ /* 0x000fea0003800000 */
.L_x_487:
        /* <DEDUP_REMOVED lines=14> */
.L_x_490:
[----:B------:R-:W-:Y:S05]  /*22240*/  BSYNC B1 ;  /* 0x0000000000017941 */ /* 0x000fea0003800000 */
.L_x_489:
        /* <DEDUP_REMOVED lines=14> */
.L_x_492:
[----:B------:R-:W-:Y:S05]  /*22330*/  BSYNC B1 ;  /* 0x0000000000017941 */ /* 0x000fea0003800000 */
.L_x_491:
        /* <DEDUP_REMOVED lines=13> */
.L_x_494:
[----:B------:R-:W-:Y:S05]  /*22410*/  BSYNC B1 ;  /* 0x0000000000017941 */ /* 0x000fea0003800000 */
.L_x_493:
        /* <DEDUP_REMOVED lines=13> */
.L_x_496:
[----:B------:R-:W-:Y:S05]  /*224f0*/  BSYNC B1 ;  /* 0x0000000000017941 */ /* 0x000fea0003800000 */
.L_x_495:
        /* <DEDUP_REMOVED lines=14> */
.L_x_498:
[----:B------:R-:W-:Y:S05]  /*225e0*/  BSYNC B1 ;  /* 0x0000000000017941 */ /* 0x000fea0003800000 */
.L_x_497:
        /* <DEDUP_REMOVED lines=14> */
.L_x_500:
[----:B------:R-:W-:Y:S05]  /*226d0*/  BSYNC B1 ;  /* 0x0000000000017941 */ /* 0x000fea0003800000 */
.L_x_499:
        /* <DEDUP_REMOVED lines=13> */
.L_x_502:
[----:B------:R-:W-:Y:S05]  /*227b0*/  BSYNC B1 ;  /* 0x0000000000017941 */ /* 0x000fea0003800000 */
.L_x_501:
        /* <DEDUP_REMOVED lines=13> */
.L_x_504:
[----:B------:R-:W-:Y:S05]  /*22890*/  BSYNC B1 ;  /* 0x0000000000017941 */ /* 0x000fea0003800000 */
.L_x_503:
        /* <DEDUP_REMOVED lines=14> */
.L_x_506:
[----:B------:R-:W-:Y:S05]  /*22980*/  BSYNC B1 ;  /* 0x0000000000017941 */ /* 0x000fea0003800000 */
.L_x_505:
        /* <DEDUP_REMOVED lines=14> */
.L_x_508:
[----:B------:R-:W-:Y:S05]  /*22a70*/  BSYNC B1 ;  /* 0x0000000000017941 */ /* 0x000fea0003800000 */
.L_x_507:
        /* <DEDUP_REMOVED lines=13> */
.L_x_510:
[----:B------:R-:W-:Y:S05]  /*22b50*/  BSYNC B1 ;  /* 0x0000000000017941 */ /* 0x000fea0003800000 */
.L_x_509:
        /* <DEDUP_REMOVED lines=13> */
.L_x_512:
[----:B------:R-:W-:Y:S05]  /*22c30*/  BSYNC B1 ;  /* 0x0000000000017941 */ /* 0x000fea0003800000 */
.L_x_511:
        /* <DEDUP_REMOVED lines=14> */
.L_x_514:
[----:B------:R-:W-:Y:S05]  /*22d20*/  BSYNC B1 ;  /* 0x0000000000017941 */ /* 0x000fea0003800000 */
.L_x_513:
        /* <DEDUP_REMOVED lines=14> */
.L_x_516:
[----:B------:R-:W-:Y:S05]  /*22e10*/  BSYNC B1 ;  /* 0x0000000000017941 */ /* 0x000fea0003800000 */
.L_x_515:
        /* <DEDUP_REMOVED lines=13> */
.L_x_518:
[----:B------:R-:W-:Y:S05]  /*22ef0*/  BSYNC B1 ;  /* 0x0000000000017941 */ /* 0x000fea0003800000 */
.L_x_517:
        /* <DEDUP_REMOVED lines=13> */
.L_x_520:
[----:B------:R-:W-:Y:S05]  /*22fd0*/  BSYNC B1 ;  /* 0x0000000000017941 */ /* 0x000fea0003800000 */
.L_x_519:
        /* <DEDUP_REMOVED lines=14> */
.L_x_522:
[----:B------:R-:W-:Y:S05]  /*230c0*/  BSYNC B1 ;  /* 0x0000000000017941 */ /* 0x000fea0003800000 */
.L_x_521:
        /* <DEDUP_REMOVED lines=14> */
.L_x_524:
[----:B------:R-:W-:Y:S05]  /*231b0*/  BSYNC B1 ;  /* 0x0000000000017941 */ /* 0x000fea0003800000 */
.L_x_523:
        /* <DEDUP_REMOVED lines=13> */
.L_x_526:
[----:B------:R-:W-:Y:S05]  /*23290*/  BSYNC B1 ;  /* 0x0000000000017941 */ /* 0x000fea0003800000 */
.L_x_525:
        /* <DEDUP_REMOVED lines=13> */
.L_x_528:
[----:B------:R-:W-:Y:S05]  /*23370*/  BSYNC B1 ;  /* 0x0000000000017941 */ /* 0x000fea0003800000 */
.L_x_527:
        /* <DEDUP_REMOVED lines=14> */
.L_x_530:
[----:B------:R-:W-:Y:S05]  /*23460*/  BSYNC B1 ;  /* 0x0000000000017941 */ /* 0x000fea0003800000 */
.L_x_529:
        /* <DEDUP_REMOVED lines=14> */
.L_x_532:
[----:B------:R-:W-:Y:S05]  /*23550*/  BSYNC B1 ;  /* 0x0000000000017941 */ /* 0x000fea0003800000 */
.L_x_531:
        /* <DEDUP_REMOVED lines=13> */
.L_x_534:
[----:B------:R-:W-:Y:S05]  /*23630*/  BSYNC B1 ;  /* 0x0000000000017941 */ /* 0x000fea0003800000 */
.L_x_533:
        /* <DEDUP_REMOVED lines=13> */
.L_x_536:
[----:B------:R-:W-:Y:S05]  /*23710*/  BSYNC B1 ;  /* 0x0000000000017941 */ /* 0x000fea0003800000 */
.L_x_535:
        /* <DEDUP_REMOVED lines=14> */
.L_x_538:
[----:B------:R-:W-:Y:S05]  /*23800*/  BSYNC B1 ;  /* 0x0000000000017941 */ /* 0x000fea0003800000 */
.L_x_537:
        /* <DEDUP_REMOVED lines=14> */
.L_x_540:
[----:B------:R-:W-:Y:S05]  /*238f0*/  BSYNC B1 ;  /* 0x0000000000017941 */ /* 0x000fea0003800000 */
.L_x_539:
        /* <DEDUP_REMOVED lines=13> */
.L_x_542:
[----:B------:R-:W-:Y:S05]  /*239d0*/  BSYNC B1 ;  /* 0x0000000000017941 */ /* 0x000fea0003800000 */
.L_x_541:
        /* <DEDUP_REMOVED lines=13> */
.L_x_544:
[----:B------:R-:W-:Y:S05]  /*23ab0*/  BSYNC B1 ;  /* 0x0000000000017941 */ /* 0x000fea0003800000 */
.L_x_543:
        /* <DEDUP_REMOVED lines=14> */
.L_x_546:
[----:B------:R-:W-:Y:S05]  /*23ba0*/  BSYNC B1 ;  /* 0x0000000000017941 */ /* 0x000fea0003800000 */
.L_x_545:
        /* <DEDUP_REMOVED lines=14> */
.L_x_548:
[----:B------:R-:W-:Y:S05]  /*23c90*/  BSYNC B1 ;  /* 0x0000000000017941 */ /* 0x000fea0003800000 */
.L_x_547:
        /* <DEDUP_REMOVED lines=13> */
.L_x_550:
[----:B------:R-:W-:Y:S05]  /*23d70*/  BSYNC B1 ;  /* 0x0000000000017941 */ /* 0x000fea0003800000 */
.L_x_549:
[----:B----4-:R-:W4:Y:S01]  /*23d80*/  LDL.LU R5, [R1+0x448] ;  /* 0x0004480001057983 */ /* 0x010f220000300800 */
[----:B-----5:R-:W-:Y:S01]  /*23d90*/  LOP3.LUT R4, R4, 0xff, RZ, 0xc0, !PT ;  /* 0x000000ff04047812 */ /* 0x020fe200078ec0ff */
[----:B------:R-:W-:Y:S01]  /*23da0*/  BSSY B1, `(.L_x_551) ;  /* 0x000000b000017945 */ /* 0x000fe20003800000 */
[----:B------:R-:W-:Y:S02]  /*23db0*/  ISETP.LT.OR P1, PT, R0, 0x9, !P1 ;  /* 0x000000090000780c */ /* 0x000fe40004f21670 */
[----:B------:R-:W-:Y:S02]  /*23dc0*/  F2FP.F16.E4M3.UNPACK_B R4, R4 ;  /* 0x00000004ff04723e */ /* 0x000fe400020006ff */
[----:B------:R-:W-:-:S03]  /*23dd0*/  PRMT R0, RZ, 0x7610, R0 ;  /* 0x00007610ff007816 */ /* 0x000fc60000000000 */
[----:B------:R-:W-:-:S05]  /*23de0*/  HADD2.F32 R4, -RZ, R4.H0_H0 ;  /* 0x20000004ff047230 */ /* 0x000fca0000004100 */
[----:B------:R-:W-:-:S04]  /*23df0*/  FMUL R4, R4, UR18 ;  /* 0x0000001204047c20 */ /* 0x000fc80008400000 */
[----:B----4-:R-:W-:-:S05]  /*23e00*/  FFMA R4, R5, UR19, R4 ;  /* 0x0000001305047c23 */ /* 0x010fca0008000004 */
[----:B------:R-:W-:-:S05]  /*23e10*/  F2FP.SATFINITE.E4M3.F32.PACK_AB_MERGE_C R5, RZ, R4, RZ ;  /* 0x00000004ff05723e */ /* 0x000fca00048070ff */
[----:B------:R4:W-:Y:S01]  /*23e20*/  @!P0 STG.E.U8 desc[UR28][R26.64+0x1f8], R5 ;  /* 0x0001f8051a008986 */ /* 0x0009e2000c10111c */
[----:B------:R-:W-:Y:S05]  /*23e30*/  @P1 BRA `(.L_x_552) ;  /* 0x0000000000041947 */ /* 0x000fea0003800000 */
[----:B------:R0:W5:Y:S02]  /*23e40*/  LDG.E.U8 R0, desc[UR28][R2.64+0x1f9] ;  /* 0x0001f91c02007981 */ /* 0x000164000c1e1100 */
.L_x_552:
[----:B------:R-:W-:Y:S05]  /*23e50*/  BSYNC B1 ;  /* 0x0000000000017941 */ /* 0x000fea0003800000 */
.L_x_551:
[----:B------:R-:W-:Y:S05]  /*23e60*/  @P1 BRA `(.L_x_553) ;  /* 0x0000005000741947 */ /* 0x000fea0003800000 */
[----:B0-23--:R-:W2:Y:S01]  /*23e70*/  LDL.LU R2, [R1+0x44c] ;  /* 0x00044c0001027983 */ /* 0x00dea20000300800 */
[----:B-----5:R-:W-:-:S04]  /*23e80*/  LOP3.LUT R0, R0, 0xff, RZ, 0xc0, !PT ;  /* 0x000000ff00007812 */ /* 0x020fc800078ec0ff */
[----:B------:R-:W-:-:S05]  /*23e90*/  F2FP.F16.E4M3.UNPACK_B R0, R0 ;  /* 0x00000000ff00723e */ /* 0x000fca00020006ff */
[----:B------:R-:W-:-:S05]  /*23ea0*/  HADD2.F32 R0, -RZ, R0.H0_H0 ;  /* 0x20000000ff007230 */ /* 0x000fca0000004100 */
[----:B------:R-:W-:-:S04]  /*23eb0*/  FMUL R0, R0, UR18 ;  /* 0x0000001200007c20 */ /* 0x000fc80008400000 */
[----:B--2---:R-:W-:-:S05]  /*23ec0*/  FFMA R0, R2, UR19, R0 ;  /* 0x0000001302007c23 */ /* 0x004fca0008000000 */
[----:B------:R-:W-:-:S05]  /*23ed0*/  F2FP.SATFINITE.E4M3.F32.PACK_AB_MERGE_C R3, RZ, R0, RZ ;  /* 0x00000000ff03723e */ /* 0x000fca00048070ff */
[----:B------:R0:W-:Y:S01]  /*23ee0*/  STG.E.U8 desc[UR28][R26.64+0x1f9], R3 ;  /* 0x0001f9031a007986 */ /* 0x0001e2000c10111c */
[----:B------:R-:W-:Y:S05]  /*23ef0*/  BRA `(.L_x_553) ;  /* 0x0000005000507947 */ /* 0x000fea0003800000 */
.L_x_40:
[----:B------:R-:W-:Y:S01]  /*23f00*/  ISETP.GE.AND P0, PT, R30, 0x1, PT ;  /* 0x000000011e00780c */ /* 0x000fe20003f06270 */
[----:B-----5:R-:W-:Y:S01]  /*23f10*/  FMUL R2, R2, UR19 ;  /* 0x0000001302027c20 */ /* 0x020fe20008400000 */
[----:B------:R-:W2:Y:S02]  /*23f20*/  LDL.LU R31, [R1+0x200] ;  /* 0x00020000011f7983 */ /* 0x000ea40000300800 */
[C---:B------:R-:W-:Y:S02]  /*23f30*/  ISETP.LT.OR P1, PT, R0.reuse, 0x1, !P0 ;  /* 0x000000010000780c */ /* 0x040fe40004721670 */
[----:B------:R-:W-:Y:S01]  /*23f40*/  F2FP.SATFINITE.E4M3.F32.PACK_AB_MERGE_C R2, RZ, R2, RZ ;  /* 0x00000002ff02723e */ /* 0x000fe200048070ff */
[----:B------:R-:W-:Y:S01]  /*23f50*/  FMUL R3, R3, UR19 ;  /* 0x0000001303037c20 */ /* 0x000fe20008400000 */
[----:B------:R-:W-:Y:S01]  /*23f60*/  ISETP.LT.OR P0, PT, R0, 0x9, !P0 ;  /* 0x000000090000780c */ /* 0x000fe20004701670 */
[----:B------:R-:W-:Y:S01]  /*23f70*/  FMUL R4, R4, UR19 ;  /* 0x0000001304047c20 */ /* 0x000fe20008400000 */
[----:B------:R-:W-:Y:S01]  /*23f80*/  FMUL R5, R5, UR19 ;  /* 0x0000001305057c20 */ /* 0x000fe20008400000 */
[----:B------:R-:W-:Y:S01]  /*23f90*/  FMUL R6, R6, UR19 ;  /* 0x0000001306067c20 */ /* 0x000fe20008400000 */
[----:B------:R-:W-:Y:S01]  /*23fa0*/  FMUL R7, R7, UR19 ;  /* 0x0000001307077c20 */ /* 0x000fe20008400000 */
[----:B------:R-:W-:Y:S01]  /*23fb0*/  FMUL R8, R8, UR19 ;  /* 0x0000001308087c20 */ /* 0x000fe20008400000 */
[----:B------:R-:W-:Y:S01]  /*23fc0*/  FMUL R9, R9, UR19 ;  /* 0x0000001309097c20 */ /* 0x000fe20008400000 */
[----:B------:R-:W-:Y:S01]  /*23fd0*/  FMUL R10, R10, UR19 ;  /* 0x000000130a0a7c20 */ /* 0x000fe20008400000 */
[----:B------:R-:W-:Y:S01]  /*23fe0*/  FMUL R11, R11, UR19 ;  /* 0x000000130b0b7c20 */ /* 0x000fe20008400000 */
[----:B------:R-:W-:Y:S01]  /*23ff0*/  @!P1 STG.E.U8 desc[UR28][R24.64], R2 ;  /* 0x0000000218009986 */ /* 0x000fe2000c10111c */
[----:B------:R-:W-:Y:S01]  /*24000*/  ISETP.GE.AND P1, PT, R30, 0x2, PT ;  /* 0x000000021e00780c */ /* 0x000fe20003f26270 */
[----:B------:R-:W-:Y:S01]  /*24010*/  FMUL R13, R13, UR19 ;  /* 0x000000130d0d7c20 */ /* 0x000fe20008400000 */
[----:B------:R-:W-:Y:S01]  /*24020*/  FMUL R12, R12, UR19 ;  /* 0x000000130c0c7c20 */ /* 0x000fe20008400000 */
[----:B------:R-:W-:Y:S01]  /*24030*/  FMUL R14, R14, UR19 ;  /* 0x000000130e0e7c20 */ /* 0x000fe20008400000 */
[----:B------:R-:W-:Y:S01]  /*24040*/  ISETP.LT.OR P2, PT, R0, 0x1, !P1 ;  /* 0x000000010000780c */ /* 0x000fe20004f41670 */
[----:B------:R-:W-:Y:S01]  /*24050*/  FMUL R15, R15, UR19 ;  /* 0x000000130f0f7c20 */ /* 0x000fe20008400000 */
[----:B------:R-:W-:Y:S01]  /*24060*/  F2FP.SATFINITE.E4M3.F32.PACK_AB_MERGE_C R3, RZ, R3, RZ ;  /* 0x00000003ff03723e */ /* 0x000fe200048070ff */
[----:B------:R-:W-:Y:S01]  /*24070*/  FMUL R16, R16, UR19 ;  /* 0x0000001310107c20 */ /* 0x000fe20008400000 */
[----:B------:R-:W-:Y:S01]  /*24080*/  F2FP.SATFINITE.E4M3.F32.PACK_AB_MERGE_C R4, RZ, R4, RZ ;  /* 0x00000004ff04723e */ /* 0x000fe200048070ff */
[----:B------:R-:W-:Y:S01]  /*24090*/  FMUL R17, R17, UR19 ;  /* 0x0000001311117c20 */ /* 0x000fe20008400000 */
[----:B------:R-:W-:Y:S01]  /*240a0*/  FMUL R19, R19, UR19 ;  /* 0x0000001313137c20 */ /* 0x000fe20008400000 */
[----:B------:R-:W-:Y:S01]  /*240b0*/  FMUL R18, R18, UR19 ;  /* 0x0000001312127c20 */ /* 0x000fe20008400000 */
[----:B------:R-:W-:Y:S01]  /*240c0*/  FMUL R20, R20, UR19 ;  /* 0x0000001314147c20 */ /* 0x000fe20008400000 */
[----:B------:R-:W3:Y:S04]  /*240d0*/  LDL.LU R34, [R1+0x204] ;  /* 0x0002040001227983 */ /* 0x000ee80000300800 */
[----:B------:R0:W-:Y:S04]  /*240e0*/  @!P2 STG.E.U8 desc[UR28][R24.64+0x1], R3 ;  /* 0x000001031800a986 */ /* 0x0001e8000c10111c */
[----:B------:R-:W-:Y:S01]  /*240f0*/  @!P0 STG.E.U8 desc[UR28][R26.64], R4 ;  /* 0x000000041a008986 */ /* 0x000fe2000c10111c */
[----:B------:R-:W-:-:S02]  /*24100*/  ISETP.LT.OR P0, PT, R0, 0x9, !P1 ;  /* 0x000000090000780c */ /* 0x000fc40004f01670 */
[----:B------:R-:W-:Y:S01]  /*24110*/  F2FP.SATFINITE.E4M3.F32.PACK_AB_MERGE_C R5, RZ, R5, RZ ;  /* 0x00000005ff05723e */ /* 0x000fe200048070ff */
[----:B------:R-:W4:Y:S01]  /*24120*/  LDL.LU R29, [R1+0x208] ;  /* 0x00020800011d7983 */ /* 0x000f220000300800 */
[----:B------:R-:W-:Y:S02]  /*24130*/  ISETP.GE.AND P1, PT, R30, 0x9, PT ;  /* 0x000000091e00780c */ /* 0x000fe40003f26270 */
[----:B------:R-:W-:Y:S01]  /*24140*/  F2FP.SATFINITE.E4M3.F32.PACK_AB_MERGE_C R6, RZ, R6, RZ ;  /* 0x00000006ff06723e */ /* 0x000fe200048070ff */
[----:B------:R-:W3:Y:S01]  /*24150*/  LDL.LU R33, [R1+0x20c] ;  /* 0x00020c0001217983 */ /* 0x000ee20000300800 */
[----:B------:R-:W-:-:S05]  /*24160*/  ISETP.LT.OR P2, PT, R0, 0x1, !P1 ;  /* 0x000000010000780c */ /* 0x000fca0004f41670 */
[----:B------:R1:W-:Y:S01]  /*24170*/  @!P0 STG.E.U8 desc[UR28][R26.64+0x1], R5 ;  /* 0x000001051a008986 */ /* 0x0003e2000c10111c */
[----:B------:R-:W-:Y:S02]  /*24180*/  ISETP.GE.AND P0, PT, R30, 0xa, PT ;  /* 0x0000000a1e00780c */ /* 0x000fe40003f06270 */
[----:B------:R-:W-:Y:S01]  /*24190*/  F2FP.SATFINITE.E4M3.F32.PACK_AB_MERGE_C R7, RZ, R7, RZ ;  /* 0x00000007ff07723e */ /* 0x000fe200048070ff */
[----:B------:R-:W3:Y:S01]  /*241a0*/  LDL.LU R28, [R1+0x210] ;  /* 0x00021000011c7983 */ /* 0x000ee20000300800 */
[C---:B------:R-:W-:Y:S02]  /*241b0*/  ISETP.LT.OR P4, PT, R0.reuse, 0x1, !P0 ;  /* 0x000000010000780c */ /* 0x040fe40004781670 */
[C---:B------:R-:W-:Y:S01]  /*241c0*/  ISETP.LT.OR P1, PT, R0.reuse, 0x9, !P1 ;  /* 0x000000090000780c */ /* 0x040fe20004f21670 */
[----:B------:R-:W-:Y:S01]  /*241d0*/  @!P2 STG.E.U8 desc[UR28][R24.64+0x8], R6 ;  /* 0x000008061800a986 */ /* 0x000fe2000c10111c */
[----:B------:R-:W-:Y:S02]  /*241e0*/  ISETP.LT.OR P0, PT, R0, 0x9, !P0 ;  /* 0x000000090000780c */ /* 0x000fe40004701670 */
[----:B------:R-:W-:Y:S01]  /*241f0*/  ISETP.GE.AND P2, PT, R30, 0x11, PT ;  /* 0x000000111e00780c */ /* 0x000fe20003f46270 */
[----:B------:R-:W-:Y:S01]  /*24200*/  FMUL R21, R21, UR19 ;  /* 0x0000001315157c20 */ /* 0x000fe20008400000 */
[----:B------:R-:W-:Y:S01]  /*24210*/  F2FP.SATFINITE.E4M3.F32.PACK_AB_MERGE_C R8, RZ, R8, RZ ;  /* 0x00000008ff08723e */ /* 0x000fe200048070ff */
[----:B------:R-:W-:Y:S01]  /*24220*/  FMUL R22, R22, UR19 ;  /* 0x0000001316167c20 */ /* 0x000fe20008400000 */
[----:B------:R-:W-:Y:S01]  /*24230*/  F2FP.SATFINITE.E4M3.F32.PACK_AB_MERGE_C R9, RZ, R9, RZ ;  /* 0x00000009ff09723e */ /* 0x000fe200048070ff */
[----:B------:R-:W-:Y:S01]  /*24240*/  FMUL R23, R23, UR19 ;  /* 0x0000001317177c20 */ /* 0x000fe20008400000 */
[----:B------:R-:W-:Y:S01]  /*24250*/  F2FP.SATFINITE.E4M3.F32.PACK_AB_MERGE_C R10, RZ, R10, RZ ;  /* 0x0000000aff0a723e */ /* 0x000fe200048070ff */
[----:B------:R-:W-:Y:S01]  /*24260*/  @!P4 STG.E.U8 desc[UR28][R24.64+0x9], R7 ;  /* 0x000009071800c986 */ /* 0x000fe2000c10111c */
[----:B------:R-:W-:-:S03]  /*24270*/  ISETP.LT.OR P4, PT, R0, 0x1, !P2 ;  /* 0x000000010000780c */ /* 0x000fc60005781670 */
[----:B------:R-:W-:Y:S01]  /*24280*/  @!P1 STG.E.U8 desc[UR28][R26.64+0x8], R8 ;  /* 0x000008081a009986 */ /* 0x000fe2000c10111c */
[----:B------:R-:W-:-:S03]  /*24290*/  ISETP.GE.AND P1, PT, R30, 0x12, PT ;  /* 0x000000121e00780c */ /* 0x000fc60003f26270 */
[----:B------:R-:W-:Y:S01]  /*242a0*/  @!P0 STG.E.U8 desc[UR28][R26.64+0x9], R9 ;  /* 0x000009091a008986 */ /* 0x000fe2000c10111c */
[C---:B------:R-:W-:Y:S02]  /*242b0*/  ISETP.LT.OR P5, PT, R0.reuse, 0x1, !P1 ;  /* 0x000000010000780c */ /* 0x040fe40004fa1670 */
[----:B------:R-:W-:Y:S01]  /*242c0*/  ISETP.LT.OR P0, PT, R0, 0x9, !P2 ;  /* 0x000000090000780c */ /* 0x000fe20005701670 */
[----:B------:R-:W-:Y:S01]  /*242d0*/  FMUL R152, R152, UR19 ;  /* 0x0000001398987c20 */ /* 0x000fe20008400000 */
[----:B------:R-:W-:Y:S01]  /*242e0*/  ISETP.LT.OR P1, PT, R0, 0x9, !P1 ;  /* 0x000000090000780c */ /* 0x000fe20004f21670 */
[----:B------:R-:W-:Y:S01]  /*242f0*/  FMUL R153, R153, UR19 ;  /* 0x0000001399997c20 */ /* 0x000fe20008400000 */
[----:B------:R-:W-:Y:S01]  /*24300*/  ISETP.GE.AND P2, PT, R30, 0x19, PT ;  /* 0x000000191e00780c */ /* 0x000fe20003f46270 */
[----:B------:R-:W-:Y:S03]  /*24310*/  @!P4 STG.E.U8 desc[UR28][R24.64+0x10], R10 ;  /* 0x0000100a1800c986 */ /* 0x000fe6000c10111c */
[----:B------:R-:W-:Y:S01]  /*24320*/  ISETP.LT.OR P4, PT, R0, 0x1, !P2 ;  /* 0x000000010000780c */ /* 0x000fe20005781670 */
[----:B------:R-:W-:Y:S01]  /*24330*/  FMUL R154, R154, UR19 ;  /* 0x000000139a9a7c20 */ /* 0x000fe20008400000 */
[----:B------:R-:W-:Y:S01]  /*24340*/  F2FP.SATFINITE.E4M3.F32.PACK_AB_MERGE_C R11, RZ, R11, RZ ;  /* 0x0000000bff0b723e */ /* 0x000fe200048070ff */
[----:B------:R-:W-:Y:S01]  /*24350*/  FMUL R155, R155, UR19 ;  /* 0x000000139b9b7c20 */ /* 0x000fe20008400000 */
[----:B------:R-:W-:Y:S01]  /*24360*/  F2FP.SATFINITE.E4M3.F32.PACK_AB_MERGE_C R13, RZ, R13, RZ ;  /* 0x0000000dff0d723e */ /* 0x000fe200048070ff */
[----:B------:R-:W-:Y:S01]  /*24370*/  FMUL R156, R156, UR19 ;  /* 0x000000139c9c7c20 */ /* 0x000fe20008400000 */
[----:B------:R-:W-:Y:S01]  /*24380*/  F2FP.SATFINITE.E4M3.F32.PACK_AB_MERGE_C R12, RZ, R12, RZ ;  /* 0x0000000cff0c723e */ /* 0x000fe200048070ff */
[----:B------:R-:W-:Y:S01]  /*24390*/  @!P5 STG.E.U8 desc[UR28][R24.64+0x11], R11 ;  /* 0x0000110b1800d986 */ /* 0x000fe2000c10111c */
[----:B------:R-:W-:-:S03]  /*243a0*/  F2FP.SATFINITE.E4M3.F32.PACK_AB_MERGE_C R14, RZ, R14, RZ ;  /* 0x0000000eff0e723e */ /* 0x000fc600048070ff */
[----:B------:R-:W-:Y:S01]  /*243b0*/  @!P1 STG.E.U8 desc[UR28][R26.64+0x11], R13 ;  /* 0x0000110d1a009986 */ /* 0x000fe2000c10111c */
[----:B------:R-:W-:-:S03]  /*243c0*/  ISETP.GE.AND P1, PT, R30, 0x1a, PT ;  /* 0x0000001a1e00780c */ /* 0x000fc60003f26270 */
[----:B------:R-:W-:Y:S01]  /*243d0*/  @!P0 STG.E.U8 desc[UR28][R26.64+0x10], R12 ;  /* 0x0000100c1a008986 */ /* 0x000fe2000c10111c */
[----:B------:R-:W-:-:S03]  /*243e0*/  ISETP.LT.OR P0, PT, R0, 0x9, !P2 ;  /* 0x000000090000780c */ /* 0x000fc60005701670 */
[----:B------:R-:W-:Y:S01]  /*243f0*/  @!P4 STG.E.U8 desc[UR28][R24.64+0x18], R14 ;  /* 0x0000180e1800c986 */ /* 0x000fe2000c10111c */
[C---:B------:R-:W-:Y:S02]  /*24400*/  ISETP.LT.OR P4, PT, R0.reuse, 0x1, !P1 ;  /* 0x000000010000780c */ /* 0x040fe40004f81670 */
[----:B------:R-:W-:Y:S01]  /*24410*/  ISETP.LT.OR P1, PT, R0, 0x9, !P1 ;  /* 0x000000090000780c */ /* 0x000fe20004f21670 */
[----:B------:R-:W-:Y:S01]  /*24420*/  FMUL R157, R157, UR19 ;  /* 0x000000139d9d7c20 */ /* 0x000fe20008400000 */
[----:B------:R-:W-:Y:S01]  /*24430*/  F2FP.SATFINITE.E4M3.F32.PACK_AB_MERGE_C R15, RZ, R15, RZ ;  /* 0x0000000fff0f723e */ /* 0x000fe200048070ff */
        /* <DEDUP_REMOVED lines=8> */
[----:B------:R-:W-:Y:S04]  /*244c0*/  @!P4 STG.E.U8 desc[UR28][R24.64+0x19], R15 ;  /* 0x0000190f1800c986 */ /* 0x000fe8000c10111c */
[----:B------:R-:W-:Y:S01]  /*244d0*/  @!P0 STG.E.U8 desc[UR28][R26.64+0x18], R16 ;  /* 0x000018101a008986 */ /* 0x000fe2000c10111c */
[----:B------:R-:W-:-:S03]  /*244e0*/  ISETP.GE.AND P0, PT, R30, 0x22, PT ;  /* 0x000000221e00780c */ /* 0x000fc60003f06270 */
[----:B------:R-:W-:Y:S01]  /*244f0*/  @!P1 STG.E.U8 desc[UR28][R26.64+0x19], R17 ;  /* 0x000019111a009986 */ /* 0x000fe2000c10111c */
[----:B------:R-:W-:Y:S02]  /*24500*/  ISETP.GE.AND P1, PT, R30, 0x21, PT ;  /* 0x000000211e00780c */ /* 0x000fe40003f26270 */
[----:B------:R-:W-:Y:S01]  /*24510*/  ISETP.LT.OR P4, PT, R0, 0x1, !P0 ;  /* 0x000000010000780c */ /* 0x000fe20004781670 */
[----:B------:R-:W-:Y:S01]  /*24520*/  FMUL R162, R162, UR19 ;  /* 0x00000013a2a27c20 */ /* 0x000fe20008400000 */
[C---:B------:R-:W-:Y:S01]  /*24530*/  ISETP.LT.OR P2, PT, R0.reuse, 0x1, !P1 ;  /* 0x000000010000780c */ /* 0x040fe20004f41670 */
[----:B------:R-:W-:Y:S01]  /*24540*/  FMUL R163, R163, UR19 ;  /* 0x00000013a3a37c20 */ /* 0x000fe20008400000 */
[----:B------:R-:W-:Y:S01]  /*24550*/  ISETP.LT.OR P1, PT, R0, 0x9, !P1 ;  /* 0x000000090000780c */ /* 0x000fe20004f21670 */
[----:B------:R-:W-:Y:S01]  /*24560*/  FMUL R164, R164, UR19 ;  /* 0x00000013a4a47c20 */ /* 0x000fe20008400000 */
[----:B------:R-:W-:Y:S01]  /*24570*/  F2FP.SATFINITE.E4M3.F32.PACK_AB_MERGE_C R20, RZ, R20, RZ ;  /* 0x00000014ff14723e */ /* 0x000fe200048070ff */
[----:B------:R-:W-:Y:S01]  /*24580*/  FMUL R165, R165, UR19 ;  /* 0x00000013a5a57c20 */ /* 0x000fe20008400000 */
[----:B------:R-:W-:Y:S01]  /*24590*/  ISETP.LT.OR P0, PT, R0, 0x9, !P0 ;  /* 0x000000090000780c */ /* 0x000fe20004701670 */
[----:B------:R-:W-:Y:S01]  /*245a0*/  FMUL R166, R166, UR19 ;  /* 0x00000013a6a67c20 */ /* 0x000fe20008400000 */
[----:B------:R-:W-:Y:S01]  /*245b0*/  FMUL R167, R167, UR19 ;  /* 0x00000013a7a77c20 */ /* 0x000fe20008400000 */
[----:B------:R-:W-:Y:S01]  /*245c0*/  FMUL R168, R168, UR19 ;  /* 0x00000013a8a87c20 */ /* 0x000fe20008400000 */
[----:B------:R-:W-:Y:S01]  /*245d0*/  FMUL R169, R169, UR19 ;  /* 0x00000013a9a97c20 */ /* 0x000fe20008400000 */
[----:B------:R-:W-:Y:S01]  /*245e0*/  @!P4 STG.E.U8 desc[UR28][R24.64+0x21], R19 ;  /* 0x000021131800c986 */ /* 0x000fe2000c10111c */
[----:B------:R-:W-:-:S03]  /*245f0*/  ISETP.GE.AND P4, PT, R30, 0x29, PT ;  /* 0x000000291e00780c */ /* 0x000fc60003f86270 */
[----:B------:R-:W-:Y:S01]  /*24600*/  @!P2 STG.E.U8 desc[UR28][R24.64+0x20], R18 ;  /* 0x000020121800a986 */ /* 0x000fe2000c10111c */
[----:B------:R-:W-:-:S03]  /*24610*/  ISETP.GE.AND P2, PT, R30, 0x2a, PT ;  /* 0x0000002a1e00780c */ /* 0x000fc60003f46270 */
        /* <DEDUP_REMOVED lines=10> */
[----:B------:R-:W-:-:S02]  /*246c0*/  ISETP.GE.AND P0, PT, R30, 0x32, PT ;  /* 0x000000321e00780c */ /* 0x000fc40003f06270 */
[----:B------:R-:W-:Y:S01]  /*246d0*/  ISETP.LT.OR P4, PT, R0, 0x9, !P4 ;  /* 0x000000090000780c */ /* 0x000fe20006781670 */
[----:B------:R-:W-:Y:S01]  /*246e0*/  @!P1 STG.E.U8 desc[UR28][R24.64+0x28], R22 ;  /* 0x0000281618009986 */ /* 0x000fe2000c10111c */
[----:B------:R-:W-:Y:S02]  /*246f0*/  ISETP.GE.AND P1, PT, R30, 0x31, PT ;  /* 0x000000311e00780c */ /* 0x000fe40003f26270 */
[C---:B------:R-:W-:Y:S01]  /*24700*/  ISETP.LT.OR P2, PT, R0.reuse, 0x9, !P2 ;  /* 0x000000090000780c */ /* 0x040fe20005741670 */
        /* <DEDUP_REMOVED lines=10> */
[----:B------:R-:W-:-:S02]  /*247b0*/  F2FP.SATFINITE.E4M3.F32.PACK_AB_MERGE_C R155, RZ, R155, RZ ;  /* 0x0000009bff9b723e */ /* 0x000fc400048070ff */
[C---:B------:R-:W-:Y:S01]  /*247c0*/  ISETP.GE.AND P4, PT, R30.reuse, 0x3a, PT ;  /* 0x0000003a1e00780c */ /* 0x040fe20003f86270 */
[----:B------:R-:W-:Y:S01]  /*247d0*/  @!P2 STG.E.U8 desc[UR28][R26.64+0x29], R153 ;  /* 0x000029991a00a986 */ /* 0x000fe2000c10111c */
[----:B------:R-:W-:Y:S02]  /*247e0*/  ISETP.GE.AND P2, PT, R30, 0x39, PT ;  /* 0x000000391e00780c */ /* 0x000fe40003f46270 */
[----:B------:R-:W-:Y:S01]  /*247f0*/  ISETP.LT.OR P1, PT, R0, 0x9, !P1 ;  /* 0x000000090000780c */ /* 0x000fe20004f21670 */
[----:B------:R-:W-:Y:S01]  /*24800*/  FMUL R176, R176, UR19 ;  /* 0x00000013b0b07c20 */ /* 0x000fe20008400000 */
[C---:B------:R-:W-:Y:S01]  /*24810*/  ISETP.LT.OR P0, PT, R0.reuse, 0x9, !P0 ;  /* 0x000000090000780c */ /* 0x040fe20004701670 */
[----:B------:R-:W-:Y:S01]  /*24820*/  @!P5 STG.E.U8 desc[UR28][R24.64+0x30], R154 ;  /* 0x0000309a1800d986 */ /* 0x000fe2000c10111c */
[----:B------:R-:W-:-:S03]  /*24830*/  ISETP.LT.OR P5, PT, R0, 0x1, !P2 ;  /* 0x000000010000780c */ /* 0x000fc600057a1670 */
[----:B------:R-:W-:Y:S01]  /*24840*/  @!P6 STG.E.U8 desc[UR28][R24.64+0x31], R155 ;  /* 0x0000319b1800e986 */ /* 0x000fe2000c10111c */
[----:B------:R-:W-:Y:S02]  /*24850*/  ISETP.LT.OR P6, PT, R0, 0x1, !P4 ;  /* 0x000000010000780c */ /* 0x000fe400067c1670 */
[----:B------:R-:W-:Y:S01]  /*24860*/  F2FP.SATFINITE.E4M3.F32.PACK_AB_MERGE_C R156, RZ, R156, RZ ;  /* 0x0000009cff9c723e */ /* 0x000fe200048070ff */
[----:B------:R-:W-:Y:S01]  /*24870*/  FMUL R177, R177, UR19 ;  /* 0x00000013b1b17c20 */ /* 0x000fe20008400000 */
[----:B------:R-:W-:Y:S01]  /*24880*/  F2FP.SATFINITE.E4M3.F32.PACK_AB_MERGE_C R157, RZ, R157, RZ ;  /* 0x0000009dff9d723e */ /* 0x000fe200048070ff */
[----:B------:R-:W-:Y:S01]  /*24890*/  FMUL R178, R178, UR19 ;  /* 0x00000013b2b27c20 */ /* 0x000fe20008400000 */
[----:B------:R-:W-:Y:S01]  /*248a0*/  F2FP.SATFINITE.E4M3.F32.PACK_AB_MERGE_C R158, RZ, R158, RZ ;  /* 0x0000009eff9e723e */ /* 0x000fe200048070ff */
[----:B------:R-:W-:Y:S01]  /*248b0*/  @!P1 STG.E.U8 desc[UR28][R26.64+0x30], R156 ;  /* 0x0000309c1a009986 */ /* 0x000fe2000c10111c */
[----:B------:R-:W-:Y:S02]  /*248c0*/  F2FP.SATFINITE.E4M3.F32.PACK_AB_MERGE_C R159, RZ, R159, RZ ;  /* 0x0000009fff9f723e */ /* 0x000fe400048070ff */
[C---:B------:R-:W-:Y:S01]  /*248d0*/  ISETP.GE.AND P1, PT, R30.reuse, 0x41, PT ;  /* 0x000000411e00780c */ /* 0x040fe20003f26270 */
[----:B------:R-:W-:Y:S01]  /*248e0*/  @!P0 STG.E.U8 desc[UR28][R26.64+0x31], R157 ;  /* 0x0000319d1a008986 */ /* 0x000fe2000c10111c */
[----:B------:R-:W-:-:S02]  /*248f0*/  ISETP.GE.AND P0, PT, R30, 0x42, PT ;  /* 0x000000421e00780c */ /* 0x000fc40003f06270 */
[C---:B------:R-:W-:Y:S01]  /*24900*/  ISETP.LT.OR P2, PT, R0.reuse, 0x9, !P2 ;  /* 0x000000090000780c */ /* 0x040fe20005741670 */
        /* <DEDUP_REMOVED lines=16> */
[----:B------:R-:W-:Y:S01]  /*24a10*/  ISETP.LT.OR P1, PT, R0, 0x9, !P1 ;  /* 0x000000090000780c */ /* 0x000fe20004f21670 */
[----:B------:R-:W-:Y:S01]  /*24a20*/  FMUL R182, R182, UR19 ;  /* 0x00000013b6b67c20 */ /* 0x000fe20008400000 */
[C---:B------:R-:W-:Y:S01]  /*24a30*/  ISETP.LT.OR P0, PT, R0.reuse, 0x9, !P0 ;  /* 0x000000090000780c */ /* 0x040fe20004701670 */
[----:B------:R-:W-:Y:S01]  /*24a40*/  @!P5 STG.E.U8 desc[UR28][R24.64+0x40], R162 ;  /* 0x000040a21800d986 */ /* 0x000fe2000c10111c */
[----:B------:R-:W-:-:S03]  /*24a50*/  ISETP.LT.OR P5, PT, R0, 0x1, !P2 ;  /* 0x000000010000780c */ /* 0x000fc600057a1670 */
[----:B------:R-:W-:Y:S01]  /*24a60*/  @!P6 STG.E.U8 desc[UR28][R24.64+0x41], R163 ;  /* 0x000041a31800e986 */ /* 0x000fe2000c10111c */
[----:B------:R-:W-:Y:S02]  /*24a70*/  ISETP.LT.OR P6, PT, R0, 0x1, !P4 ;  /* 0x000000010000780c */ /* 0x000fe400067c1670 */
[----:B0-----:R-:W-:Y:S01]  /*24a80*/  F2FP.SATFINITE.E4M3.F32.PACK_AB_MERGE_C R3, RZ, R164, RZ ;  /* 0x000000a4ff03723e */ /* 0x001fe200048070ff */
[----:B------:R-:W-:Y:S01]  /*24a90*/  FMUL R183, R183, UR19 ;  /* 0x00000013b7b77c20 */ /* 0x000fe20008400000 */
[----:B------:R-:W-:Y:S01]  /*24aa0*/  F2FP.SATFINITE.E4M3.F32.PACK_AB_MERGE_C R165, RZ, R165, RZ ;  /* 0x000000a5ffa5723e */ /* 0x000fe200048070ff */
[----:B------:R-:W-:Y:S01]  /*24ab0*/  FMUL R184, R184, UR19 ;  /* 0x00000013b8b87c20 */ /* 0x000fe20008400000 */
[----:B-1----:R-:W-:Y:S01]  /*24ac0*/  F2FP.SATFINITE.E4M3.F32.PACK_AB_MERGE_C R5, RZ, R166, RZ ;  /* 0x000000a6ff05723e */ /* 0x002fe200048070ff */
[----:B------:R0:W-:Y:S01]  /*24ad0*/  @!P1 STG.E.U8 desc[UR28][R26.64+0x40], R3 ;  /* 0x000040031a009986 */ /* 0x0001e2000c10111c */
[----:B------:R-:W-:Y:S02]  /*24ae0*/  F2FP.SATFINITE.E4M3.F32.PACK_AB_MERGE_C R167, RZ, R167, RZ ;  /* 0x000000a7ffa7723e */ /* 0x000fe400048070ff */
[C---:B------:R-:W-:Y:S01]  /*24af0*/  ISETP.GE.AND P1, PT, R30.reuse, 0x51, PT ;  /* 0x000000511e00780c */ /* 0x040fe20003f26270 */
[----:B------:R-:W-:Y:S01]  /*24b00*/  @!P0 STG.E.U8 desc[UR28][R26.64+0x41], R165 ;  /* 0x000041a51a008986 */ /* 0x000fe2000c10111c */
[----:B------:R-:W-:-:S02]  /*24b10*/  ISETP.GE.AND P0, PT, R30, 0x52, PT ;  /* 0x000000521e00780c */ /* 0x000fc40003f06270 */
[C---:B------:R-:W-:Y:S01]  /*24b20*/  ISETP.LT.OR P2, PT, R0.reuse, 0x9, !P2 ;  /* 0x000000090000780c */ /* 0x040fe20005741670 */
[----:B------:R-:W-:Y:S01]  /*24b30*/  FMUL R185, R185, UR19 ;  /* 0x00000013b9b97c20 */ /* 0x000fe20008400000 */
[C---:B------:R-:W-:Y:S01]  /*24b40*/  ISETP.LT.OR P4, PT, R0.reuse, 0x9, !P4 ;  /* 0x000000090000780c */ /* 0x040fe20006781670 */
[----:B------:R1:W-:Y:S01]  /*24b50*/  @!P5 STG.E.U8 desc[UR28][R24.64+0x48], R5 ;  /* 0x000048051800d986 */ /* 0x0003e2000c10111c */
[----:B------:R-:W-:-:S03]  /*24b60*/  ISETP.LT.OR P5, PT, R0, 0x1, !P1 ;  /* 0x000000010000780c */ /* 0x000fc60004fa1670 */
[----:B------:R-:W-:Y:S01]  /*24b70*/  @!P6 STG.E.U8 desc[UR28][R24.64+0x49], R167 ;  /* 0x000049a71800e986 */ /* 0x000fe2000c10111c */
[----:B------:R-:W-:Y:S02]  /*24b80*/  ISETP.LT.OR P6, PT, R0, 0x1, !P0 ;  /* 0x000000010000780c */ /* 0x000fe400047c1670 */
[----:B0-----:R-:W-:Y:S01]  /*24b90*/  F2FP.SATFINITE.E4M3.F32.PACK_AB_MERGE_C R3, RZ, R168, RZ ;  /* 0x000000a8ff03723e */ /* 0x001fe200048070ff */
[----:B------:R-:W-:Y:S01]  /*24ba0*/  FMUL R186, R186, UR19 ;  /* 0x00000013baba7c20 */ /* 0x000fe20008400000 */
[----:B------:R-:W-:Y:S01]  /*24bb0*/  F2FP.SATFINITE.E4M3.F32.PACK_AB_MERGE_C R169, RZ, R169, RZ ;  /* 0x000000a9ffa9723e */ /* 0x000fe200048070ff */
[----:B------:R-:W-:Y:S01]  /*24bc0*/  FMUL R187, R187, UR19 ;  /* 0x00000013bbbb7c20 */ /* 0x000fe20008400000 */
[----:B------:R-:W-:Y:S01]  /*24bd0*/  F2FP.SATFINITE.E4M3.F32.PACK_AB_MERGE_C R171, RZ, R171, RZ ;  /* 0x000000abffab723e */ /* 0x000fe200048070ff */
[----:B------:R0:W-:Y:S01]  /*24be0*/  @!P2 STG.E.U8 desc[UR28][R26.64+0x48], R3 ;  /* 0x000048031a00a986 */ /* 0x0001e2000c10111c */
[----:B-1----:R-:W-:Y:S02]  /*24bf0*/  F2FP.SATFINITE.E4M3.F32.PACK_AB_MERGE_C R5, RZ, R170, RZ ;  /* 0x000000aaff05723e */ /* 0x002fe400048070ff */
[C---:B------:R-:W-:Y:S01]  /*24c00*/  ISETP.GE.AND P2, PT, R30.reuse, 0x59, PT ;  /* 0x000000591e00780c */ /* 0x040fe20003f46270 */
[----:B------:R-:W-:Y:S01]  /*24c10*/  @!P4 STG.E.U8 desc[UR28][R26.64+0x49], R169 ;  /* 0x000049a91a00c986 */ /* 0x000fe2000c10111c */
[----:B------:R-:W-:-:S02]  /*24c20*/  ISETP.GE.AND P4, PT, R30, 0x5a, PT ;  /* 0x0000005a1e00780c */ /* 0x000fc40003f86270 */
[----:B------:R-:W-:Y:S01]  /*24c30*/  ISETP.LT.OR P1, PT, R0, 0x9, !P1 ;  /* 0x000000090000780c */ /* 0x000fe20004f21670 */
        /* <DEDUP_REMOVED lines=234> */
[----:B------:R-:W-:Y:S01]  /*25ae0*/  ISETP.LT.OR P1, PT, R0, 0x9, !P1 ;  /* 0x000000090000780c */ /* 0x000fe20004f21670 */
[----:B------:R-:W-:Y:S01]  /*25af0*/  @!P4 STG.E.U8 desc[UR28][R26.64+0xb9], R225 ;  /* 0x0000b9e11a00c986 */ /* 0x000fe2000c10111c */
[----:B------:R-:W-:-:S02]  /*25b00*/  ISETP.GE.AND P2, PT, R30, 0xc9, PT ;  /* 0x000000c91e00780c */ /* 0x000fc40003f46270 */
[----:B------:R-:W-:Y:S01]  /*25b10*/  ISETP.GE.AND P4, PT, R30, 0xca, PT ;  /* 0x000000ca1e00780c */ /* 0x000fe20003f86270 */
[----:B------:R1:W-:Y:S01]  /*25b20*/  @!P5 STG.E.U8 desc[UR28][R24.64+0xc0], R5 ;  /* 0x0000c0051800d986 */ /* 0x0003e2000c10111c */
[C---:B------:R-:W-:Y:S02]  /*25b30*/  ISETP.LT.OR P0, PT, R0.reuse, 0x9, !P0 ;  /* 0x000000090000780c */ /* 0x040fe40004701670 */
[C---:B------:R-:W-:Y:S01]  /*25b40*/  ISETP.LT.OR P5, PT, R0.reuse, 0x1, !P2 ;  /* 0x000000010000780c */ /* 0x040fe200057a1670 */
[----:B------:R-:W-:Y:S01]  /*25b50*/  @!P6 STG.E.U8 desc[UR28][R24.64+0xc1], R227 ;  /* 0x0000c1e31800e986 */ /* 0x000fe2000c10111c */
[C---:B------:R-:W-:Y:S02]  /*25b60*/  ISETP.LT.OR P6, PT, R0.reuse, 0x1, !P4 ;  /* 0x000000010000780c */ /* 0x040fe400067c1670 */
[----:B------:R-:W-:Y:S01]  /*25b70*/  ISETP.LT.OR P2, PT, R0, 0x9, !P2 ;  /* 0x000000090000780c */ /* 0x000fe20005741670 */
[----:B------:R-:W-:Y:S01]  /*25b80*/  FMUL R230, R230, UR19 ;  /* 0x00000013e6e67c20 */ /* 0x000fe20008400000 */
[----:B------:R-:W-:Y:S01]  /*25b90*/  FMUL R231, R231, UR19 ;  /* 0x00000013e7e77c20 */ /* 0x000fe20008400000 */
[----:B0-----:R-:W-:Y:S01]  /*25ba0*/  F2FP.SATFINITE.E4M3.F32.PACK_AB_MERGE_C R3, RZ, R228, RZ ;  /* 0x000000e4ff03723e */ /* 0x001fe200048070ff */
[----:B--2---:R-:W-:Y:S01]  /*25bb0*/  FMUL R2, R31, UR19 ;  /* 0x000000131f027c20 */ /* 0x004fe20008400000 */
[----:B------:R-:W2:Y:S01]  /*25bc0*/  LDL.LU R32, [R1+0x214] ;  /* 0x0002140001207983 */ /* 0x000ea20000300800 */
[----:B------:R-:W-:Y:S01]  /*25bd0*/  FMUL R232, R232, UR19 ;  /* 0x00000013e8e87c20 */ /* 0x000fe20008400000 */
[----:B------:R-:W-:Y:S01]  /*25be0*/  F2FP.SATFINITE.E4M3.F32.PACK_AB_MERGE_C R229, RZ, R229, RZ ;  /* 0x000000e5ffe5723e */ /* 0x000fe200048070ff */
[----:B------:R-:W-:Y:S01]  /*25bf0*/  FMUL R233, R233, UR19 ;  /* 0x00000013e9e97c20 */ /* 0x000fe20008400000 */
[----:B------:R-:W2:Y:S01]  /*25c00*/  LDL.LU R31, [R1+0x218] ;  /* 0x00021800011f7983 */ /* 0x000ea20000300800 */
[----:B-1----:R-:W-:Y:S01]  /*25c10*/  F2FP.SATFINITE.E4M3.F32.PACK_AB_MERGE_C R5, RZ, R230, RZ ;  /* 0x000000e6ff05723e */ /* 0x002fe200048070ff */
[----:B------:R-:W-:Y:S01]  /*25c20*/  FMUL R234, R234, UR19 ;  /* 0x00000013eaea7c20 */ /* 0x000fe20008400000 */
[----:B------:R-:W-:Y:S01]  /*25c30*/  F2FP.SATFINITE.E4M3.F32.PACK_AB_MERGE_C R231, RZ, R231, RZ ;  /* 0x000000e7ffe7723e */ /* 0x000fe200048070ff */
[----:B------:R0:W-:Y:S01]  /*25c40*/  @!P1 STG.E.U8 desc[UR28][R26.64+0xc0], R3 ;  /* 0x0000c0031a009986 */ /* 0x0001e2000c10111c */
[----:B------:R-:W-:Y:S01]  /*25c50*/  F2FP.SATFINITE.E4M3.F32.PACK_AB_MERGE_C R7, RZ, R2, RZ ;  /* 0x00000002ff07723e */ /* 0x000fe200048070ff */
[----:B----4-:R-:W-:Y:S01]  /*25c60*/  FMUL R2, R29, UR19 ;  /* 0x000000131d027c20 */ /* 0x010fe20008400000 */
[----:B---3--:R-:W-:Y:S01]  /*25c70*/  FMUL R4, R28, UR19 ;  /* 0x000000131c047c20 */ /* 0x008fe20008400000 */
[----:B------:R-:W3:Y:S01]  /*25c80*/  LDL.LU R35, [R1+0x21c] ;  /* 0x00021c0001237983 */ /* 0x000ee20000300800 */
[----:B------:R-:W-:Y:S01]  /*25c90*/  ISETP.GE.AND P1, PT, R30, 0xd1, PT ;  /* 0x000000d11e00780c */ /* 0x000fe20003f26270 */
[----:B------:R-:W-:Y:S01]  /*25ca0*/  FMUL R235, R235, UR19 ;  /* 0x00000013ebeb7c20 */ /* 0x000fe20008400000 */
[----:B------:R-:W-:Y:S01]  /*25cb0*/  ISETP.LT.OR P4, PT, R0, 0x9, !P4 ;  /* 0x000000090000780c */ /* 0x000fe20006781670 */
[----:B------:R-:W4:Y:S01]  /*25cc0*/  LDL.LU R29, [R1+0x220] ;  /* 0x00022000011d7983 */ /* 0x000f220000300800 */
[----:B------:R-:W-:Y:S01]  /*25cd0*/  F2FP.SATFINITE.E4M3.F32.PACK_AB_MERGE_C R233, RZ, R233, RZ ;  /* 0x000000e9ffe9723e */ /* 0x000fe200048070ff */
[----:B------:R-:W-:Y:S01]  /*25ce0*/  FMUL R236, R236, UR19 ;  /* 0x00000013ecec7c20 */ /* 0x000fe20008400000 */
[----:B------:R-:W-:Y:S01]  /*25cf0*/  FMUL R237, R237, UR19 ;  /* 0x00000013eded7c20 */ /* 0x000fe20008400000 */
[----:B0-----:R-:W-:Y:S01]  /*25d00*/  F2FP.SATFINITE.E4M3.F32.PACK_AB_MERGE_C R3, RZ, R232, RZ ;  /* 0x000000e8ff03723e */ /* 0x001fe200048070ff */
[----:B------:R-:W-:Y:S01]  /*25d10*/  @!P0 STG.E.U8 desc[UR28][R26.64+0xc1], R229 ;  /* 0x0000c1e51a008986 */ /* 0x000fe2000c10111c */
[----:B------:R-:W-:-:S02]  /*25d20*/  ISETP.GE.AND P0, PT, R30, 0xd2, PT ;  /* 0x000000d21e00780c */ /* 0x000fc40003f06270 */
[----:B------:R-:W-:Y:S01]  /*25d30*/  F2FP.SATFINITE.E4M3.F32.PACK_AB_MERGE_C R235, RZ, R235, RZ ;  /* 0x000000ebffeb723e */ /* 0x000fe200048070ff */
[----:B------:R0:W-:Y:S01]  /*25d40*/  @!P5 STG.E.U8 desc[UR28][R24.64+0xc8], R5 ;  /* 0x0000c8051800d986 */ /* 0x0001e2000c10111c */
[C---:B------:R-:W-:Y:S02]  /*25d50*/  ISETP.LT.OR P5, PT, R0.reuse, 0x1, !P1 ;  /* 0x000000010000780c */ /* 0x040fe40004fa1670 */
[C---:B------:R-:W-:Y:S01]  /*25d60*/  ISETP.LT.OR P1, PT, R0.reuse, 0x9, !P1 ;  /* 0x000000090000780c */ /* 0x040fe20004f21670 */
[----:B------:R-:W-:Y:S01]  /*25d70*/  @!P6 STG.E.U8 desc[UR28][R24.64+0xc9], R231 ;  /* 0x0000c9e71800e986 */ /* 0x000fe2000c10111c */
[C---:B------:R-:W-:Y:S02]  /*25d80*/  ISETP.LT.OR P6, PT, R0.reuse, 0x1, !P0 ;  /* 0x000000010000780c */ /* 0x040fe400047c1670 */
[----:B------:R-:W-:Y:S01]  /*25d90*/  ISETP.LT.OR P0, PT, R0, 0x9, !P0 ;  /* 0x000000090000780c */ /* 0x000fe20004701670 */
[----:B------:R1:W-:Y:S01]  /*25da0*/  @!P2 STG.E.U8 desc[UR28][R26.64+0xc8], R3 ;  /* 0x0000c8031a00a986 */ /* 0x0003e2000c10111c */
[----:B------:R-:W-:-:S02]  /*25db0*/  ISETP.GE.AND P2, PT, R30, 0xd9, PT ;  /* 0x000000d91e00780c */ /* 0x000fc40003f46270 */
[----:B0-----:R-:W-:Y:S01]  /*25dc0*/  F2FP.SATFINITE.E4M3.F32.PACK_AB_MERGE_C R5, RZ, R234, RZ ;  /* 0x000000eaff05723e */ /* 0x001fe200048070ff */
[----:B------:R-:W-:Y:S01]  /*25dd0*/  @!P4 STG.E.U8 desc[UR28][R26.64+0xc9], R233 ;  /* 0x0000c9e91a00c986 */ /* 0x000fe2000c10111c */
[----:B------:R-:W-:-:S03]  /*25de0*/  ISETP.GE.AND P4, PT, R30, 0xda, PT ;  /* 0x000000da1e00780c */ /* 0x000fc60003f86270 */
[----:B------:R0:W-:Y:S01]  /*25df0*/  @!P5 STG.E.U8 desc[UR28][R24.64+0xd0], R5 ;  /* 0x0000d0051800d986 */ /* 0x0001e2000c10111c */
[----:B------:R-:W-:Y:S01]  /*25e00*/  ISETP.LT.OR P5, PT, R0, 0x1, !P2 ;  /* 0x000000010000780c */ /* 0x000fe200057a1670 */
[----:B-1----:R-:W-:Y:S01]  /*25e10*/  FMUL R3, R34, UR19 ;  /* 0x0000001322037c20 */ /* 0x002fe20008400000 */
[----:B------:R-:W-:Y:S01]  /*25e20*/  F2FP.SATFINITE.E4M3.F32.PACK_AB_MERGE_C R237, RZ, R237, RZ ;  /* 0x000000edffed723e */ /* 0x000fe200048070ff */
[----:B------:R-:W3:Y:S04]  /*25e30*/  LDL.LU R34, [R1+0x224] ;  /* 0x0002240001227983 */ /* 0x000ee80000300800 */
[----:B------:R-:W3:Y:S01]  /*25e40*/  LDL.LU R28, [R1+0x228] ;  /* 0x00022800011c7983 */ /* 0x000ee20000300800 */
[----:B0-----:R-:W-:-:S03]  /*25e50*/  F2FP.SATFINITE.E4M3.F32.PACK_AB_MERGE_C R5, RZ, R236, RZ ;  /* 0x000000ecff05723e */ /* 0x001fc600048070ff */
[----:B------:R-:W-:Y:S01]  /*25e60*/  @!P6 STG.E.U8 desc[UR28][R24.64+0xd1], R235 ;  /* 0x0000d1eb1800e986 */ /* 0x000fe2000c10111c */
[C---:B------:R-:W-:Y:S02]  /*25e70*/  ISETP.LT.OR P6, PT, R0.reuse, 0x1, !P4 ;  /* 0x000000010000780c */ /* 0x040fe400067c1670 */
[----:B------:R-:W-:Y:S01]  /*25e80*/  ISETP.LT.OR P2, PT, R0, 0x9, !P2 ;  /* 0x000000090000780c */ /* 0x000fe20005741670 */
[----:B------:R-:W-:Y:S01]  /*25e90*/  @!P1 STG.E.U8 desc[UR28][R26.64+0xd0], R5 ;  /* 0x0000d0051a009986 */ /* 0x000fe2000c10111c */
[----:B------:R-:W-:Y:S01]  /*25ea0*/  F2FP.SATFINITE.E4M3.F32.PACK_AB_MERGE_C R9, RZ, R3, RZ ;  /* 0x00000003ff09723e */ /* 0x000fe200048070ff */
[----:B------:R-:W-:Y:S02]  /*25eb0*/  FMUL R3, R33, UR19 ;  /* 0x0000001321037c20 */ /* 0x000fe40008400000 */
[----:B------:R-:W-:Y:S04]  /*25ec0*/  @!P0 STG.E.U8 desc[UR28][R26.64+0xd1], R237 ;  /* 0x0000d1ed1a008986 */ /* 0x000fe8000c10111c */
[----:B------:R0:W-:Y:S04]  /*25ed0*/  @!P5 STG.E.U8 desc[UR28][R24.64+0xd8], R7 ;  /* 0x0000d8071800d986 */ /* 0x0001e8000c10111c */
[----:B------:R-:W3:Y:S01]  /*25ee0*/  LDL.LU R33, [R1+0x22c] ;  /* 0x00022c0001217983 */ /* 0x000ee20000300800 */
[----:B------:R-:W-:-:S02]  /*25ef0*/  F2FP.SATFINITE.E4M3.F32.PACK_AB_MERGE_C R11, RZ, R4, RZ ;  /* 0x00000004ff0b723e */ /* 0x000fc400048070ff */
[----:B0-----:R-:W-:Y:S01]  /*25f00*/  F2FP.SATFINITE.E4M3.F32.PACK_AB_MERGE_C R7, RZ, R2, RZ ;  /* 0x00000002ff07723e */ /* 0x001fe200048070ff */
[----:B------:R0:W-:Y:S04]  /*25f10*/  @!P6 STG.E.U8 desc[UR28][R24.64+0xd9], R9 ;  /* 0x0000d9091800e986 */ /* 0x0001e8000c10111c */
[----:B------:R1:W-:Y:S01]  /*25f20*/  @!P2 STG.E.U8 desc[UR28][R26.64+0xd8], R7 ;  /* 0x0000d8071a00a986 */ /* 0x0003e2000c10111c */
[----:B0-----:R-:W-:Y:S01]  /*25f30*/  F2FP.SATFINITE.E4M3.F32.PACK_AB_MERGE_C R9, RZ, R3, RZ ;  /* 0x00000003ff09723e */ /* 0x001fe200048070ff */
[----:B--2---:R-:W-:Y:S01]  /*25f40*/  FMUL R5, R32, UR19 ;  /* 0x0000001320057c20 */ /* 0x004fe20008400000 */
[----:B------:R-:W-:Y:S02]  /*25f50*/  FMUL R2, R31, UR19 ;  /* 0x000000131f027c20 */ /* 0x000fe40008400000 */
[----:B------:R-:W2:Y:S04]  /*25f60*/  LDL.LU R31, [R1+0x230] ;  /* 0x00023000011f7983 */ /* 0x000ea80000300800 */
[----:B------:R-:W2:Y:S01]  /*25f70*/  LDL.LU R32, [R1+0x234] ;  /* 0x0002340001207983 */ /* 0x000ea20000300800 */
[----:B----4-:R-:W-:-:S03]  /*25f80*/  FMUL R4, R29, UR19 ;  /* 0x000000131d047c20 */ /* 0x010fc60008400000 */
[----:B------:R-:W4:Y:S01]  /*25f90*/  LDL.LU R29, [R1+0x238] ;  /* 0x00023800011d7983 */ /* 0x000f220000300800 */
[----:B---3--:R-:W-:Y:S01]  /*25fa0*/  FMUL R3, R35, UR19 ;  /* 0x0000001323037c20 */ /* 0x008fe20008400000 */
[----:B-1----:R-:W-:Y:S02]  /*25fb0*/  F2FP.SATFINITE.E4M3.F32.PACK_AB_MERGE_C R7, RZ, R2, RZ ;  /* 0x00000002ff07723e */ /* 0x002fe400048070ff */
[----:B------:R-:W3:Y:S01]  /*25fc0*/  LDL.LU R35, [R1+0x23c] ;  /* 0x00023c0001237983 */ /* 0x000ee20000300800 */
[----:B------:R-:W-:-:S03]  /*25fd0*/  FMUL R2, R28, UR19 ;  /* 0x000000131c027c20 */ /* 0x000fc60008400000 */
[----:B------:R-:W3:Y:S01]  /*25fe0*/  LDL.LU R28, [R1+0x240] ;  /* 0x00024000011c7983 */ /* 0x000ee20000300800 */
[----:B------:R-:W-:Y:S02]  /*25ff0*/  ISETP.GE.AND P1, PT, R30, 0xe1, PT ;  /* 0x000000e11e00780c */ /* 0x000fe40003f26270 */
[C---:B------:R-:W-:Y:S02]  /*26000*/  ISETP.LT.OR P4, PT, R0.reuse, 0x9, !P4 ;  /* 0x000000090000780c */ /* 0x040fe40006781670 */
[----:B------:R-:W-:Y:S02]  /*26010*/  ISETP.LT.OR P5, PT, R0, 0x1, !P1 ;  /* 0x000000010000780c */ /* 0x000fe40004fa1670 */
[----:B------:R-:W-:Y:S02]  /*26020*/  ISETP.GE.AND P0, PT, R30, 0xe2, PT ;  /* 0x000000e21e00780c */ /* 0x000fe40003f06270 */
[C---:B------:R-:W-:Y:S02]  /*26030*/  ISETP.LT.OR P1, PT, R0.reuse, 0x9, !P1 ;  /* 0x000000090000780c */ /* 0x040fe40004f21670 */
[----:B------:R-:W-:-:S02]  /*26040*/  ISETP.LT.OR P6, PT, R0, 0x1, !P0 ;  /* 0x000000010000780c */ /* 0x000fc400047c1670 */
[----:B------:R-:W-:Y:S02]  /*26050*/  ISETP.GE.AND P2, PT, R30, 0xe9, PT ;  /* 0x000000e91e00780c */ /* 0x000fe40003f46270 */
[----:B------:R-:W-:Y:S01]  /*26060*/  ISETP.LT.OR P0, PT, R0, 0x9, !P0 ;  /* 0x000000090000780c */ /* 0x000fe20004701670 */
[----:B------:R-:W-:Y:S01]  /*26070*/  @!P4 STG.E.U8 desc[UR28][R26.64+0xd9], R9 ;  /* 0x0000d9091a00c986 */ /* 0x000fe2000c10111c */
[----:B------:R-:W-:-:S03]  /*26080*/  F2FP.SATFINITE.E4M3.F32.PACK_AB_MERGE_C R13, RZ, R5, RZ ;  /* 0x00000005ff0d723e */ /* 0x000fc600048070ff */
[----:B------:R0:W-:Y:S01]  /*26090*/  @!P5 STG.E.U8 desc[UR28][R24.64+0xe0], R11 ;  /* 0x0000e00b1800d986 */ /* 0x0001e2000c10111c */
[----:B------:R-:W-:Y:S01]  /*260a0*/  ISETP.LT.OR P5, PT, R0, 0x1, !P2 ;  /* 0x000000010000780c */ /* 0x000fe200057a1670 */
[----:B------:R-:W-:Y:S02]  /*260b0*/  FMUL R5, R34, UR19 ;  /* 0x0000001322057c20 */ /* 0x000fe40008400000 */
[----:B------:R-:W3:Y:S04]  /*260c0*/  LDL.LU R34, [R1+0x244] ;  /* 0x0002440001227983 */ /* 0x000ee80000300800 */
[----:B------:R-:W-:Y:S01]  /*260d0*/  @!P6 STG.E.U8 desc[UR28][R24.64+0xe1], R13 ;  /* 0x0000e10d1800e986 */ /* 0x000fe2000c10111c */
[----:B0-----:R-:W-:-:S03]  /*260e0*/  F2FP.SATFINITE.E4M3.F32.PACK_AB_MERGE_C R11, RZ, R4, RZ ;  /* 0x00000004ff0b723e */ /* 0x001fc600048070ff */
[----:B------:R0:W-:Y:S01]  /*260f0*/  @!P1 STG.E.U8 desc[UR28][R26.64+0xe0], R7 ;  /* 0x0000e0071a009986 */ /* 0x0001e2000c10111c */
[----:B------:R-:W-:Y:S01]  /*26100*/  F2FP.SATFINITE.E4M3.F32.PACK_AB_MERGE_C R9, RZ, R3, RZ ;  /* 0x00000003ff09723e */ /* 0x000fe200048070ff */
[----:B------:R-:W-:-:S04]  /*26110*/  FMUL R3, R33, UR19 ;  /* 0x0000001321037c20 */ /* 0x000fc80008400000 */
[----:B------:R-:W-:Y:S01]  /*26120*/  @!P0 STG.E.U8 desc[UR28][R26.64+0xe1], R9 ;  /* 0x0000e1091a008986 */ /* 0x000fe2000c10111c */
[----:B0-----:R-:W-:-:S03]  /*26130*/  F2FP.SATFINITE.E4M3.F32.PACK_AB_MERGE_C R7, RZ, R2, RZ ;  /* 0x00000002ff07723e */ /* 0x001fc600048070ff */
[----:B------:R0:W-:Y:S01]  /*26140*/  @!P5 STG.E.U8 desc[UR28][R24.64+0xe8], R11 ;  /* 0x0000e80b1800d986 */ /* 0x0001e2000c10111c */
[----:B------:R-:W-:Y:S01]  /*26150*/  F2FP.SATFINITE.E4M3.F32.PACK_AB_MERGE_C R13, RZ, R5, RZ ;  /* 0x00000005ff0d723e */ /* 0x000fe200048070ff */
[----:B--2---:R-:W-:Y:S02]  /*26160*/  FMUL R4, R31, UR19 ;  /* 0x000000131f047c20 */ /* 0x004fe40008400000 */
[----:B------:R-:W2:Y:S04]  /*26170*/  LDL.LU R31, [R1+0x248] ;  /* 0x00024800011f7983 */ /* 0x000ea80000300800 */
[----:B------:R-:W2:Y:S01]  /*26180*/  LDL.LU R33, [R1+0x24c] ;  /* 0x00024c0001217983 */ /* 0x000ea20000300800 */
[----:B----4-:R-:W-:-:S03]  /*26190*/  FMUL R2, R29, UR19 ;  /* 0x000000131d027c20 */ /* 0x010fc60008400000 */
[----:B------:R-:W4:Y:S01]  /*261a0*/  LDL.LU R29, [R1+0x250] ;  /* 0x00025000011d7983 */ /* 0x000f220000300800 */
[----:B------:R-:W-:Y:S01]  /*261b0*/  FMUL R5, R32, UR19 ;  /* 0x0000001320057c20 */ /* 0x000fe20008400000 */
[----:B0-----:R-:W-:Y:S02]  /*261c0*/  F2FP.SATFINITE.E4M3.F32.PACK_AB_MERGE_C R11, RZ, R4, RZ ;  /* 0x00000004ff0b723e */ /* 0x001fe400048070ff */
[----:B------:R-:W4:Y:S01]  /*261d0*/  LDL.LU R32, [R1+0x254] ;  /* 0x0002540001207983 */ /* 0x000f220000300800 */
[----:B---3--:R-:W-:-:S03]  /*261e0*/  FMUL R4, R28, UR19 ;  /* 0x000000131c047c20 */ /* 0x008fc60008400000 */
[----:B------:R-:W3:Y:S01]  /*261f0*/  LDL.LU R28, [R1+0x258] ;  /* 0x00025800011c7983 */ /* 0x000ee20000300800 */
[----:B------:R-:W-:-:S04]  /*26200*/  ISETP.GE.AND P4, PT, R30, 0xea, PT ;  /* 0x000000ea1e00780c */ /* 0x000fc80003f86270 */
[C---:B------:R-:W-:Y:S02]  /*26210*/  ISETP.LT.OR P6, PT, R0.reuse, 0x1, !P4 ;  /* 0x000000010000780c */ /* 0x040fe400067c1670 */
[----:B------:R-:W-:Y:S02]  /*26220*/  ISETP.LT.OR P2, PT, R0, 0x9, !P2 ;  /* 0x000000090000780c */ /* 0x000fe40005741670 */
[----:B------:R-:W-:Y:S02]  /*26230*/  ISETP.GE.AND P1, PT, R30, 0xf1, PT ;  /* 0x000000f11e00780c */ /* 0x000fe40003f26270 */
[C---:B------:R-:W-:Y:S02]  /*26240*/  ISETP.LT.OR P4, PT, R0.reuse, 0x9, !P4 ;  /* 0x000000090000780c */ /* 0x040fe40006781670 */
[----:B------:R-:W-:Y:S02]  /*26250*/  ISETP.LT.OR P5, PT, R0, 0x1, !P1 ;  /* 0x000000010000780c */ /* 0x000fe40004fa1670 */
[----:B------:R-:W-:-:S03]  /*26260*/  ISETP.GE.AND P0, PT, R30, 0xf2, PT ;  /* 0x000000f21e00780c */ /* 0x000fc60003f06270 */
[----:B------:R-:W-:Y:S01]  /*26270*/  @!P6 STG.E.U8 desc[UR28][R24.64+0xe9], R13 ;  /* 0x0000e90d1800e986 */ /* 0x000fe2000c10111c */
[C---:B------:R-:W-:Y:S02]  /*26280*/  ISETP.LT.OR P6, PT, R0.reuse, 0x1, !P0 ;  /* 0x000000010000780c */ /* 0x040fe400047c1670 */
[----:B------:R-:W-:Y:S01]  /*26290*/  F2FP.SATFINITE.E4M3.F32.PACK_AB_MERGE_C R9, RZ, R3, RZ ;  /* 0x00000003ff09723e */ /* 0x000fe200048070ff */
        /* <DEDUP_REMOVED lines=367> */
[----:B------:R1:W-:Y:S01]  /*27990*/  @!P6 STG.E.U8 desc[UR28][R24.64+0x171], R13 ;  /* 0x0001710d1800e986 */ /* 0x0003e2000c10111c */
[----:B0-----:R-:W-:-:S03]  /*279a0*/  F2FP.SATFINITE.E4M3.F32.PACK_AB_MERGE_C R11, RZ, R4, RZ ;  /* 0x00000004ff0b723e */ /* 0x001fc600048070ff */
[----:B------:R0:W-:Y:S01]  /*279b0*/  @!P1 STG.E.U8 desc[UR28][R26.64+0x170], R7 ;  /* 0x000170071a009986 */ /* 0x0001e2000c10111c */
[----:B------:R-:W-:Y:S01]  /*279c0*/  F2FP.SATFINITE.E4M3.F32.PACK_AB_MERGE_C R9, RZ, R3, RZ ;  /* 0x00000003ff09723e */ /* 0x000fe200048070ff */
[----:B------:R-:W-:Y:S01]  /*279d0*/  FMUL R3, R33, UR19 ;  /* 0x0000001321037c20 */ /* 0x000fe20008400000 */
[----:B-1----:R-:W-:Y:S02]  /*279e0*/  F2FP.SATFINITE.E4M3.F32.PACK_AB_MERGE_C R13, RZ, R5, RZ ;  /* 0x00000005ff0d723e */ /* 0x002fe400048070ff */
[----:B0-----:R-:W-:Y:S01]  /*279f0*/  F2FP.SATFINITE.E4M3.F32.PACK_AB_MERGE_C R7, RZ, R2, RZ ;  /* 0x00000002ff07723e */ /* 0x001fe200048070ff */
[----:B------:R-:W-:Y:S04]  /*27a00*/  @!P0 STG.E.U8 desc[UR28][R26.64+0x171], R9 ;  /* 0x000171091a008986 */ /* 0x000fe8000c10111c */
[----:B------:R0:W-:Y:S01]  /*27a10*/  @!P5 STG.E.U8 desc[UR28][R24.64+0x178], R11 ;  /* 0x0001780b1800d986 */ /* 0x0001e2000c10111c */
[----:B--2---:R-:W-:-:S03]  /*27a20*/  FMUL R4, R31, UR19 ;  /* 0x000000131f047c20 */ /* 0x004fc60008400000 */
[----:B------:R-:W2:Y:S01]  /*27a30*/  LDL.LU R31, [R1+0x368] ;  /* 0x00036800011f7983 */ /* 0x000ea20000300800 */
[----:B------:R-:W-:-:S03]  /*27a40*/  FMUL R5, R32, UR19 ;  /* 0x0000001320057c20 */ /* 0x000fc60008400000 */
[----:B------:R-:W2:Y:S01]  /*27a50*/  LDL.LU R33, [R1+0x36c] ;  /* 0x00036c0001217983 */ /* 0x000ea20000300800 */
[----:B----4-:R-:W-:-:S03]  /*27a60*/  FMUL R2, R29, UR19 ;  /* 0x000000131d027c20 */ /* 0x010fc60008400000 */
[----:B------:R-:W4:Y:S04]  /*27a70*/  LDL.LU R29, [R1+0x370] ;  /* 0x00037000011d7983 */ /* 0x000f280000300800 */
[----:B------:R-:W4:Y:S01]  /*27a80*/  LDL.LU R32, [R1+0x374] ;  /* 0x0003740001207983 */ /* 0x000f220000300800 */
[----:B0-----:R-:W-:Y:S01]  /*27a90*/  F2FP.SATFINITE.E4M3.F32.PACK_AB_MERGE_C R11, RZ, R4, RZ ;  /* 0x00000004ff0b723e */ /* 0x001fe200048070ff */
[----:B---3--:R-:W-:Y:S02]  /*27aa0*/  FMUL R4, R28, UR19 ;  /* 0x000000131c047c20 */ /* 0x008fe40008400000 */
[----:B------:R-:W3:Y:S01]  /*27ab0*/  LDL.LU R28, [R1+0x378] ;  /* 0x00037800011c7983 */ /* 0x000ee20000300800 */
[----:B------:R-:W-:-:S04]  /*27ac0*/  ISETP.GE.AND P4, PT, R30, 0x17a, PT ;  /* 0x0000017a1e00780c */ /* 0x000fc80003f86270 */
[----:B------:R-:W-:Y:S02]  /*27ad0*/  ISETP.LT.OR P6, PT, R0, 0x1, !P4 ;  /* 0x000000010000780c */ /* 0x000fe400067c1670 */
[----:B------:R-:W-:Y:S02]  /*27ae0*/  ISETP.GE.AND P1, PT, R30, 0x181, PT ;  /* 0x000001811e00780c */ /* 0x000fe40003f26270 */
[C---:B------:R-:W-:Y:S02]  /*27af0*/  ISETP.LT.OR P4, PT, R0.reuse, 0x9, !P4 ;  /* 0x000000090000780c */ /* 0x040fe40006781670 */
[C---:B------:R-:W-:Y:S02]  /*27b00*/  ISETP.LT.OR P2, PT, R0.reuse, 0x9, !P2 ;  /* 0x000000090000780c */ /* 0x040fe40005741670 */
[----:B------:R-:W-:Y:S02]  /*27b10*/  ISETP.LT.OR P5, PT, R0, 0x1, !P1 ;  /* 0x000000010000780c */ /* 0x000fe40004fa1670 */
[----:B------:R-:W-:-:S02]  /*27b20*/  ISETP.GE.AND P0, PT, R30, 0x182, PT ;  /* 0x000001821e00780c */ /* 0x000fc40003f06270 */
[----:B------:R-:W-:Y:S01]  /*27b30*/  F2FP.SATFINITE.E4M3.F32.PACK_AB_MERGE_C R9, RZ, R3, RZ ;  /* 0x00000003ff09723e */ /* 0x000fe200048070ff */
[----:B------:R0:W-:Y:S01]  /*27b40*/  @!P6 STG.E.U8 desc[UR28][R24.64+0x179], R13 ;  /* 0x0001790d1800e986 */ /* 0x0001e2000c10111c */
[C---:B------:R-:W-:Y:S02]  /*27b50*/  ISETP.LT.OR P6, PT, R0.reuse, 0x1, !P0 ;  /* 0x000000010000780c */ /* 0x040fe400047c1670 */
[----:B------:R-:W-:Y:S01]  /*27b60*/  ISETP.LT.OR P1, PT, R0, 0x9, !P1 ;  /* 0x000000090000780c */ /* 0x000fe20004f21670 */
[----:B------:R-:W-:Y:S01]  /*27b70*/  @!P4 STG.E.U8 desc[UR28][R26.64+0x179], R9 ;  /* 0x000179091a00c986 */ /* 0x000fe2000c10111c */
[----:B------:R-:W-:Y:S02]  /*27b80*/  ISETP.GE.AND P4, PT, R30, 0x189, PT ;  /* 0x000001891e00780c */ /* 0x000fe40003f86270 */
[----:B------:R-:W-:Y:S01]  /*27b90*/  ISETP.LT.OR P0, PT, R0, 0x9, !P0 ;  /* 0x000000090000780c */ /* 0x000fe20004701670 */
[----:B------:R1:W-:Y:S01]  /*27ba0*/  @!P2 STG.E.U8 desc[UR28][R26.64+0x178], R7 ;  /* 0x000178071a00a986 */ /* 0x0003e2000c10111c */
[----:B------:R-:W-:-:S03]  /*27bb0*/  FMUL R3, R35, UR19 ;  /* 0x0000001323037c20 */ /* 0x000fc60008400000 */
[----:B------:R1:W-:Y:S01]  /*27bc0*/  @!P5 STG.E.U8 desc[UR28][R24.64+0x180], R11 ;  /* 0x0001800b1800d986 */ /* 0x0003e2000c10111c */
[----:B------:R-:W-:Y:S02]  /*27bd0*/  ISETP.LT.OR P5, PT, R0, 0x1, !P4 ;  /* 0x000000010000780c */ /* 0x000fe400067a1670 */
[----:B0-----:R-:W-:Y:S01]  /*27be0*/  F2FP.SATFINITE.E4M3.F32.PACK_AB_MERGE_C R13, RZ, R5, RZ ;  /* 0x00000005ff0d723e */ /* 0x001fe200048070ff */
[----:B------:R-:W3:Y:S01]  /*27bf0*/  LDL.LU R35, [R1+0x37c] ;  /* 0x00037c0001237983 */ /* 0x000ee20000300800 */
[----:B-1----:R-:W-:-:S03]  /*27c00*/  F2FP.SATFINITE.E4M3.F32.PACK_AB_MERGE_C R7, RZ, R2, RZ ;  /* 0x00000002ff07723e */ /* 0x002fc600048070ff */
[----:B------:R-:W-:Y:S01]  /*27c10*/  @!P6 STG.E.U8 desc[UR28][R24.64+0x181], R13 ;  /* 0x0001810d1800e986 */ /* 0x000fe2000c10111c */
[----:B------:R-:W-:Y:S02]  /*27c20*/  F2FP.SATFINITE.E4M3.F32.PACK_AB_MERGE_C R9, RZ, R3, RZ ;  /* 0x00000003ff09723e */ /* 0x000fe400048070ff */
[----:B------:R-:W-:Y:S01]  /*27c30*/  F2FP.SATFINITE.E4M3.F32.PACK_AB_MERGE_C R11, RZ, R4, RZ ;  /* 0x00000004ff0b723e */ /* 0x000fe200048070ff */
[----:B------:R0:W-:Y:S01]  /*27c40*/  @!P1 STG.E.U8 desc[UR28][R26.64+0x180], R7 ;  /* 0x000180071a009986 */ /* 0x0001e2000c10111c */
[----:B------:R-:W-:-:S03]  /*27c50*/  FMUL R5, R34, UR19 ;  /* 0x0000001322057c20 */ /* 0x000fc60008400000 */
[----:B------:R-:W-:Y:S04]  /*27c60*/  @!P0 STG.E.U8 desc[UR28][R26.64+0x181], R9 ;  /* 0x000181091a008986 */ /* 0x000fe8000c10111c */
[----:B------:R1:W-:Y:S01]  /*27c70*/  @!P5 STG.E.U8 desc[UR28][R24.64+0x188], R11 ;  /* 0x0001880b1800d986 */ /* 0x0003e2000c10111c */
[----:B--2---:R-:W-:-:S03]  /*27c80*/  FMUL R2, R31, UR19 ;  /* 0x000000131f027c20 */ /* 0x004fc60008400000 */
[----:B------:R-:W2:Y:S02]  /*27c90*/  LDL.LU R31, [R1+0x380] ;  /* 0x00038000011f7983 */ /* 0x000ea40000300800 */
[----:B0-----:R-:W-:Y:S02]  /*27ca0*/  F2FP.SATFINITE.E4M3.F32.PACK_AB_MERGE_C R7, RZ, R2, RZ ;  /* 0x00000002ff07723e */ /* 0x001fe400048070ff */
[----:B------:R-:W2:Y:S01]  /*27cb0*/  LDL.LU R34, [R1+0x384] ;  /* 0x0003840001227983 */ /* 0x000ea20000300800 */
[----:B------:R-:W-:Y:S01]  /*27cc0*/  FMUL R3, R33, UR19 ;  /* 0x0000001321037c20 */ /* 0x000fe20008400000 */
[----:B----4-:R-:W-:Y:S02]  /*27cd0*/  FMUL R4, R29, UR19 ;  /* 0x000000131d047c20 */ /* 0x010fe40008400000 */
[----:B------:R-:W4:Y:S01]  /*27ce0*/  LDL.LU R29, [R1+0x388] ;  /* 0x00038800011d7983 */ /* 0x000f220000300800 */
[----:B------:R-:W-:-:S03]  /*27cf0*/  FMUL R2, R32, UR19 ;  /* 0x0000001320027c20 */ /* 0x000fc60008400000 */
[----:B------:R-:W4:Y:S02]  /*27d00*/  LDL.LU R33, [R1+0x38c] ;  /* 0x00038c0001217983 */ /* 0x000f240000300800 */
[----:B-1----:R-:W-:Y:S01]  /*27d10*/  F2FP.SATFINITE.E4M3.F32.PACK_AB_MERGE_C R11, RZ, R2, RZ ;  /* 0x00000002ff0b723e */ /* 0x002fe200048070ff */
[----:B---3--:R-:W-:Y:S02]  /*27d20*/  FMUL R2, R28, UR19 ;  /* 0x000000131c027c20 */ /* 0x008fe40008400000 */
[----:B------:R-:W3:Y:S01]  /*27d30*/  LDL.LU R28, [R1+0x390] ;  /* 0x00039000011c7983 */ /* 0x000ee20000300800 */
[----:B------:R-:W-:Y:S02]  /*27d40*/  ISETP.GE.AND P2, PT, R30, 0x18a, PT ;  /* 0x0000018a1e00780c */ /* 0x000fe40003f46270 */
[----:B------:R-:W-:Y:S01]  /*27d50*/  F2FP.SATFINITE.E4M3.F32.PACK_AB_MERGE_C R5, RZ, R5, RZ ;  /* 0x00000005ff05723e */ /* 0x000fe200048070ff */
[----:B------:R-:W3:Y:S01]  /*27d60*/  LDL.LU R32, [R1+0x394] ;  /* 0x0003940001207983 */ /* 0x000ee20000300800 */
[----:B------:R-:W-:-:S02]  /*27d70*/  ISETP.LT.OR P6, PT, R0, 0x1, !P2 ;  /* 0x000000010000780c */ /* 0x000fc400057c1670 */
[----:B------:R-:W-:Y:S02]  /*27d80*/  ISETP.GE.AND P0, PT, R30, 0x191, PT ;  /* 0x000001911e00780c */ /* 0x000fe40003f06270 */
[----:B------:R-:W-:Y:S02]  /*27d90*/  ISETP.LT.OR P1, PT, R0, 0x9, !P4 ;  /* 0x000000090000780c */ /* 0x000fe40006721670 */
[----:B------:R-:W-:Y:S02]  /*27da0*/  ISETP.GE.AND P4, PT, R30, 0x192, PT ;  /* 0x000001921e00780c */ /* 0x000fe40003f86270 */
[C---:B------:R-:W-:Y:S02]  /*27db0*/  ISETP.LT.OR P2, PT, R0.reuse, 0x9, !P2 ;  /* 0x000000090000780c */ /* 0x040fe40005741670 */
[----:B------:R-:W-:-:S03]  /*27dc0*/  ISETP.LT.OR P5, PT, R0, 0x1, !P4 ;  /* 0x000000010000780c */ /* 0x000fc600067a1670 */
[----:B------:R0:W-:Y:S01]  /*27dd0*/  @!P6 STG.E.U8 desc[UR28][R24.64+0x189], R5 ;  /* 0x000189051800e986 */ /* 0x0001e2000c10111c */
[----:B------:R-:W-:Y:S02]  /*27de0*/  ISETP.LT.OR P6, PT, R0, 0x1, !P0 ;  /* 0x000000010000780c */ /* 0x000fe400047c1670 */
[----:B------:R-:W-:Y:S01]  /*27df0*/  F2FP.SATFINITE.E4M3.F32.PACK_AB_MERGE_C R9, RZ, R4, RZ ;  /* 0x00000004ff09723e */ /* 0x000fe200048070ff */
[----:B------:R1:W-:Y:S01]  /*27e00*/  @!P1 STG.E.U8 desc[UR28][R26.64+0x188], R7 ;  /* 0x000188071a009986 */ /* 0x0003e2000c10111c */
[----:B0-----:R-:W-:Y:S01]  /*27e10*/  F2FP.SATFINITE.E4M3.F32.PACK_AB_MERGE_C R5, RZ, R3, RZ ;  /* 0x00000003ff05723e */ /* 0x001fe200048070ff */
[----:B------:R-:W-:Y:S01]  /*27e20*/  FMUL R3, R35, UR19 ;  /* 0x0000001323037c20 */ /* 0x000fe20008400000 */
[----:B-1----:R-:W-:-:S03]  /*27e30*/  F2FP.SATFINITE.E4M3.F32.PACK_AB_MERGE_C R7, RZ, R2, RZ ;  /* 0x00000002ff07723e */ /* 0x002fc600048070ff */
[----:B------:R0:W-:Y:S04]  /*27e40*/  @!P2 STG.E.U8 desc[UR28][R26.64+0x189], R5 ;  /* 0x000189051a00a986 */ /* 0x0001e8000c10111c */
[----:B------:R-:W-:Y:S04]  /*27e50*/  @!P6 STG.E.U8 desc[UR28][R24.64+0x190], R9 ;  /* 0x000190091800e986 */ /* 0x000fe8000c10111c */
[----:B------:R1:W-:Y:S01]  /*27e60*/  @!P5 STG.E.U8 desc[UR28][R24.64+0x191], R11 ;  /* 0x0001910b1800d986 */ /* 0x0003e2000c10111c */
[----:B--2---:R-:W-:-:S03]  /*27e70*/  FMUL R4, R31, UR19 ;  /* 0x000000131f047c20 */ /* 0x004fc60008400000 */
[----:B------:R-:W2:Y:S01]  /*27e80*/  LDL.LU R31, [R1+0x398] ;  /* 0x00039800011f7983 */ /* 0x000ea20000300800 */
[----:B0-----:R-:W-:Y:S01]  /*27e90*/  FMUL R5, R34, UR19 ;  /* 0x0000001322057c20 */ /* 0x001fe20008400000 */
[----:B-1----:R-:W-:Y:S02]  /*27ea0*/  F2FP.SATFINITE.E4M3.F32.PACK_AB_MERGE_C R11, RZ, R4, RZ ;  /* 0x00000004ff0b723e */ /* 0x002fe400048070ff */
[----:B------:R-:W2:Y:S01]  /*27eb0*/  LDL.LU R35, [R1+0x39c] ;  /* 0x00039c0001237983 */ /* 0x000ea20000300800 */
[----:B----4-:R-:W-:-:S03]  /*27ec0*/  FMUL R2, R29, UR19 ;  /* 0x000000131d027c20 */ /* 0x010fc60008400000 */
[----:B------:R-:W4:Y:S04]  /*27ed0*/  LDL.LU R29, [R1+0x3a0] ;  /* 0x0003a000011d7983 */ /* 0x000f280000300800 */
[----:B------:R-:W4:Y:S01]  /*27ee0*/  LDL.LU R34, [R1+0x3a4] ;  /* 0x0003a40001227983 */ /* 0x000f220000300800 */
[----:B---3--:R-:W-:-:S03]  /*27ef0*/  FMUL R4, R28, UR19 ;  /* 0x000000131c047c20 */ /* 0x008fc60008400000 */
[----:B------:R-:W3:Y:S01]  /*27f00*/  LDL.LU R28, [R1+0x3a8] ;  /* 0x0003a800011c7983 */ /* 0x000ee20000300800 */
[----:B------:R-:W-:Y:S02]  /*27f10*/  ISETP.LT.OR P0, PT, R0, 0x9, !P0 ;  /* 0x000000090000780c */ /* 0x000fe40004701670 */
[C---:B------:R-:W-:Y:S02]  /*27f20*/  ISETP.GE.AND P2, PT, R30.reuse, 0x199, PT ;  /* 0x000001991e00780c */ /* 0x040fe40003f46270 */
[----:B------:R-:W-:Y:S02]  /*27f30*/  ISETP.GE.AND P1, PT, R30, 0x19a, PT ;  /* 0x0000019a1e00780c */ /* 0x000fe40003f26270 */
[C---:B------:R-:W-:Y:S02]  /*27f40*/  ISETP.LT.OR P4, PT, R0.reuse, 0x9, !P4 ;  /* 0x000000090000780c */ /* 0x040fe40006781670 */
[C---:B------:R-:W-:Y:S02]  /*27f50*/  ISETP.LT.OR P5, PT, R0.reuse, 0x1, !P2 ;  /* 0x000000010000780c */ /* 0x040fe400057a1670 */
[----:B------:R-:W-:-:S02]  /*27f60*/  ISETP.LT.OR P6, PT, R0, 0x1, !P1 ;  /* 0x000000010000780c */ /* 0x000fc40004fc1670 */
[----:B------:R-:W-:Y:S02]  /*27f70*/  ISETP.LT.OR P2, PT, R0, 0x9, !P2 ;  /* 0x000000090000780c */ /* 0x000fe40005741670 */
[----:B------:R-:W-:Y:S01]  /*27f80*/  F2FP.SATFINITE.E4M3.F32.PACK_AB_MERGE_C R9, RZ, R3, RZ ;  /* 0x00000003ff09723e */ /* 0x000fe200048070ff */
[----:B------:R-:W-:Y:S02]  /*27f90*/  FMUL R3, R33, UR19 ;  /* 0x0000001321037c20 */ /* 0x000fe40008400000 */
[----:B------:R-:W3:Y:S01]  /*27fa0*/  LDL.LU R33, [R1+0x3ac] ;  /* 0x0003ac0001217983 */ /* 0x000ee20000300800 */
[----:B------:R-:W-:Y:S01]  /*27fb0*/  F2FP.SATFINITE.E4M3.F32.PACK_AB_MERGE_C R13, RZ, R5, RZ ;  /* 0x00000005ff0d723e */ /* 0x000fe200048070ff */
[----:B------:R-:W-:Y:S02]  /*27fc0*/  FMUL R5, R32, UR19 ;  /* 0x0000001320057c20 */ /* 0x000fe40008400000 */
[----:B------:R0:W-:Y:S04]  /*27fd0*/  @!P0 STG.E.U8 desc[UR28][R26.64+0x190], R7 ;  /* 0x000190071a008986 */ /* 0x0001e8000c10111c */
[----:B------:R-:W3:Y:S04]  /*27fe0*/  LDL.LU R32, [R1+0x3b0] ;  /* 0x0003b00001207983 */ /* 0x000ee80000300800 */
[----:B------:R-:W-:Y:S01]  /*27ff0*/  @!P4 STG.E.U8 desc[UR28][R26.64+0x191], R9 ;  /* 0x000191091a00c986 */ /* 0x000fe2000c10111c */
[----:B0-----:R-:W-:-:S03]  /*28000*/  F2FP.SATFINITE.E4M3.F32.PACK_AB_MERGE_C R7, RZ, R2, RZ ;  /* 0x00000002ff07723e */ /* 0x001fc600048070ff */
[----:B------:R0:W-:Y:S04]  /*28010*/  @!P5 STG.E.U8 desc[UR28][R24.64+0x198], R11 ;  /* 0x0001980b1800d986 */ /* 0x0001e8000c10111c */
[----:B------:R-:W-:Y:S04]  /*28020*/  @!P6 STG.E.U8 desc[UR28][R24.64+0x199], R13 ;  /* 0x0001990d1800e986 */ /* 0x000fe8000c10111c */
[----:B------:R1:W-:Y:S01]  /*28030*/  @!P2 STG.E.U8 desc[UR28][R26.64+0x198], R7 ;  /* 0x000198071a00a986 */ /* 0x0003e2000c10111c */
[----:B0-----:R-:W-:Y:S01]  /*28040*/  F2FP.SATFINITE.E4M3.F32.PACK_AB_MERGE_C R11, RZ, R4, RZ ;  /* 0x00000004ff0b723e */ /* 0x001fe200048070ff */
[----:B--2---:R-:W-:-:S02]  /*28050*/  FMUL R2, R31, UR19 ;  /* 0x000000131f027c20 */ /* 0x004fc40008400000 */
[----:B------:R-:W2:Y:S03]  /*28060*/  LDL.LU R31, [R1+0x3b4] ;  /* 0x0003b400011f7983 */ /* 0x000ea60000300800 */
[----:B-1----:R-:W-:Y:S01]  /*28070*/  F2FP.SATFINITE.E4M3.F32.PACK_AB_MERGE_C R7, RZ, R2, RZ ;  /* 0x00000002ff07723e */ /* 0x002fe200048070ff */
[----:B----4-:R-:W-:Y:S02]  /*28080*/  FMUL R4, R29, UR19 ;  /* 0x000000131d047c20 */ /* 0x010fe40008400000 */
[----:B------:R-:W4:Y:S01]  /*28090*/  LDL.LU R29, [R1+0x3b8] ;  /* 0x0003b800011d7983 */ /* 0x000f220000300800 */
[----:B---3--:R-:W-:-:S03]  /*280a0*/  FMUL R2, R28, UR19 ;  /* 0x000000131c027c20 */ /* 0x008fc60008400000 */
[----:B------:R-:W3:Y:S01]  /*280b0*/  LDL.LU R28, [R1+0x3bc] ;  /* 0x0003bc00011c7983 */ /* 0x000ee20000300800 */
[----:B------:R-:W-:Y:S02]  /*280c0*/  ISETP.LT.OR P1, PT, R0, 0x9, !P1 ;  /* 0x000000090000780c */ /* 0x000fe40004f21670 */
[C---:B------:R-:W-:Y:S02]  /*280d0*/  ISETP.GE.AND P0, PT, R30.reuse, 0x1a1, PT ;  /* 0x000001a11e00780c */ /* 0x040fe40003f06270 */
[----:B------:R-:W-:Y:S02]  /*280e0*/  ISETP.GE.AND P4, PT, R30, 0x1a2, PT ;  /* 0x000001a21e00780c */ /* 0x000fe40003f86270 */
[C---:B------:R-:W-:Y:S02]  /*280f0*/  ISETP.LT.OR P5, PT, R0.reuse, 0x1, !P0 ;  /* 0x000000010000780c */ /* 0x040fe400047a1670 */
[----:B------:R-:W-:Y:S02]  /*28100*/  ISETP.LT.OR P6, PT, R0, 0x1, !P4 ;  /* 0x000000010000780c */ /* 0x000fe400067c1670 */
[----:B------:R-:W-:Y:S01]  /*28110*/  F2FP.SATFINITE.E4M3.F32.PACK_AB_MERGE_C R9, RZ, R3, RZ ;  /* 0x00000003ff09723e */ /* 0x000fe200048070ff */
[----:B------:R-:W-:-:S02]  /*28120*/  FMUL R3, R35, UR19 ;  /* 0x0000001323037c20 */ /* 0x000fc40008400000 */
[----:B------:R-:W3:Y:S01]  /*28130*/  LDL.LU R35, [R1+0x3c0] ;  /* 0x0003c00001237983 */ /* 0x000ee20000300800 */
[C---:B------:R-:W-:Y:S02]  /*28140*/  ISETP.LT.OR P0, PT, R0.reuse, 0x9, !P0 ;  /* 0x000000090000780c */ /* 0x040fe40004701670 */
[----:B------:R-:W-:Y:S01]  /*28150*/  F2FP.SATFINITE.E4M3.F32.PACK_AB_MERGE_C R13, RZ, R5, RZ ;  /* 0x00000005ff0d723e */ /* 0x000fe200048070ff */
[----:B------:R0:W-:Y:S01]  /*28160*/  @!P1 STG.E.U8 desc[UR28][R26.64+0x199], R9 ;  /* 0x000199091a009986 */ /* 0x0001e2000c10111c */
[----:B------:R-:W-:Y:S01]  /*28170*/  ISETP.LT.OR P4, PT, R0, 0x9, !P4 ;  /* 0x000000090000780c */ /* 0x000fe20006781670 */
[----:B------:R-:W-:Y:S02]  /*28180*/  FMUL R5, R34, UR19 ;  /* 0x0000001322057c20 */ /* 0x000fe40008400000 */
[----:B------:R-:W3:Y:S04]  /*28190*/  LDL.LU R34, [R1+0x3c4] ;  /* 0x0003c40001227983 */ /* 0x000ee80000300800 */
[----:B------:R1:W-:Y:S01]  /*281a0*/  @!P5 STG.E.U8 desc[UR28][R24.64+0x1a0], R11 ;  /* 0x0001a00b1800d986 */ /* 0x0003e2000c10111c */
[----:B0-----:R-:W-:Y:S01]  /*281b0*/  F2FP.SATFINITE.E4M3.F32.PACK_AB_MERGE_C R9, RZ, R3, RZ ;  /* 0x00000003ff09723e */ /* 0x001fe200048070ff */
[----:B------:R-:W-:-:S02]  /*281c0*/  FMUL R3, R33, UR19 ;  /* 0x0000001321037c20 */ /* 0x000fc40008400000 */
[----:B------:R-:W3:Y:S04]  /*281d0*/  LDL.LU R33, [R1+0x3c8] ;  /* 0x0003c80001217983 */ /* 0x000ee80000300800 */
[----:B------:R0:W-:Y:S01]  /*281e0*/  @!P6 STG.E.U8 desc[UR28][R24.64+0x1a1], R13 ;  /* 0x0001a10d1800e986 */ /* 0x0001e2000c10111c */
[----:B-1----:R-:W-:Y:S01]  /*281f0*/  F2FP.SATFINITE.E4M3.F32.PACK_AB_MERGE_C R11, RZ, R4, RZ ;  /* 0x00000004ff0b723e */ /* 0x002fe200048070ff */
[----:B------:R-:W-:Y:S02]  /*28200*/  FMUL R4, R32, UR19 ;  /* 0x0000001320047c20 */ /* 0x000fe40008400000 */
[----:B------:R-:W3:Y:S01]  /*28210*/  LDL.LU R32, [R1+0x3cc] ;  /* 0x0003cc0001207983 */ /* 0x000ee20000300800 */
[----:B0-----:R-:W-:-:S03]  /*28220*/  F2FP.SATFINITE.E4M3.F32.PACK_AB_MERGE_C R13, RZ, R5, RZ ;  /* 0x00000005ff0d723e */ /* 0x001fc600048070ff */
[----:B------:R0:W-:Y:S04]  /*28230*/  @!P0 STG.E.U8 desc[UR28][R26.64+0x1a0], R7 ;  /* 0x0001a0071a008986 */ /* 0x0001e8000c10111c */
[----:B------:R1:W-:Y:S01]  /*28240*/  @!P4 STG.E.U8 desc[UR28][R26.64+0x1a1], R9 ;  /* 0x0001a1091a00c986 */ /* 0x0003e2000c10111c */
[----:B0-----:R-:W-:Y:S02]  /*28250*/  F2FP.SATFINITE.E4M3.F32.PACK_AB_MERGE_C R7, RZ, R2, RZ ;  /* 0x00000002ff07723e */ /* 0x001fe400048070ff */
[----:B-1----:R-:W-:Y:S01]  /*28260*/  F2FP.SATFINITE.E4M3.F32.PACK_AB_MERGE_C R9, RZ, R3, RZ ;  /* 0x00000003ff09723e */ /* 0x002fe200048070ff */
[----:B--2---:R-:W-:Y:S02]  /*28270*/  FMUL R5, R31, UR19 ;  /* 0x000000131f057c20 */ /* 0x004fe40008400000 */
[----:B------:R-:W2:Y:S01]  /*28280*/  LDL.LU R31, [R1+0x3d0] ;  /* 0x0003d000011f7983 */ /* 0x000ea20000300800 */
[----:B----4-:R-:W-:-:S03]  /*28290*/  FMUL R2, R29, UR19 ;  /* 0x000000131d027c20 */ /* 0x010fc60008400000 */
[----:B------:R-:W4:Y:S01]  /*282a0*/  LDL.LU R29, [R1+0x3d4] ;  /* 0x0003d400011d7983 */ /* 0x000f220000300800 */
[----:B---3--:R-:W-:-:S03]  /*282b0*/  FMUL R3, R28, UR19 ;  /* 0x000000131c037c20 */ /* 0x008fc60008400000 */
[----:B------:R-:W3:Y:S01]  /*282c0*/  LDL.LU R28, [R1+0x3d8] ;  /* 0x0003d800011c7983 */ /* 0x000ee20000300800 */
[C---:B------:R-:W-:Y:S02]  /*282d0*/  ISETP.GE.AND P2, PT, R30.reuse, 0x1a9, PT ;  /* 0x000001a91e00780c */ /* 0x040fe40003f46270 */
[----:B------:R-:W-:Y:S02]  /*282e0*/  ISETP.GE.AND P1, PT, R30, 0x1aa, PT ;  /* 0x000001aa1e00780c */ /* 0x000fe40003f26270 */
[C---:B------:R-:W-:Y:S02]  /*282f0*/  ISETP.LT.OR P5, PT, R0.reuse, 0x1, !P2 ;  /* 0x000000010000780c */ /* 0x040fe400057a1670 */
[C---:B------:R-:W-:Y:S02]  /*28300*/  ISETP.LT.OR P6, PT, R0.reuse, 0x1, !P1 ;  /* 0x000000010000780c */ /* 0x040fe40004fc1670 */
[----:B------:R-:W-:Y:S02]  /*28310*/  ISETP.LT.OR P2, PT, R0, 0x9, !P2 ;  /* 0x000000090000780c */ /* 0x000fe40005741670 */
[----:B------:R-:W-:-:S02]  /*28320*/  ISETP.GE.AND P0, PT, R30, 0x1b1, PT ;  /* 0x000001b11e00780c */ /* 0x000fc40003f06270 */
[----:B------:R-:W-:Y:S02]  /*28330*/  ISETP.LT.OR P1, PT, R0, 0x9, !P1 ;  /* 0x000000090000780c */ /* 0x000fe40004f21670 */
[----:B------:R-:W-:-:S03]  /*28340*/  ISETP.GE.AND P4, PT, R30, 0x1b2, PT ;  /* 0x000001b21e00780c */ /* 0x000fc60003f86270 */
[----:B------:R0:W-:Y:S01]  /*28350*/  @!P5 STG.E.U8 desc[UR28][R24.64+0x1a8], R11 ;  /* 0x0001a80b1800d986 */ /* 0x0001e2000c10111c */
[----:B------:R-:W-:-:S03]  /*28360*/  ISETP.LT.OR P5, PT, R0, 0x1, !P0 ;  /* 0x000000010000780c */ /* 0x000fc600047a1670 */
[----:B------:R1:W-:Y:S01]  /*28370*/  @!P6 STG.E.U8 desc[UR28][R24.64+0x1a9], R13 ;  /* 0x0001a90d1800e986 */ /* 0x0003e2000c10111c */
[C---:B------:R-:W-:Y:S02]  /*28380*/  ISETP.LT.OR P6, PT, R0.reuse, 0x1, !P4 ;  /* 0x000000010000780c */ /* 0x040fe400067c1670 */
[----:B------:R-:W-:Y:S02]  /*28390*/  ISETP.LT.OR P0, PT, R0, 0x9, !P0 ;  /* 0x000000090000780c */ /* 0x000fe40004701670 */
[----:B0-----:R-:W-:Y:S01]  /*283a0*/  F2FP.SATFINITE.E4M3.F32.PACK_AB_MERGE_C R11, RZ, R4, RZ ;  /* 0x00000004ff0b723e */ /* 0x001fe200048070ff */
[----:B------:R-:W-:Y:S02]  /*283b0*/  FMUL R4, R35, UR19 ;  /* 0x0000001323047c20 */ /* 0x000fe40008400000 */
[----:B------:R-:W3:Y:S01]  /*283c0*/  LDL.LU R35, [R1+0x3dc] ;  /* 0x0003dc0001237983 */ /* 0x000ee20000300800 */
[----:B-1----:R-:W-:Y:S01]  /*283d0*/  F2FP.SATFINITE.E4M3.F32.PACK_AB_MERGE_C R13, RZ, R5, RZ ;  /* 0x00000005ff0d723e */ /* 0x002fe200048070ff */
[----:B------:R-:W-:-:S02]  /*283e0*/  FMUL R5, R34, UR19 ;  /* 0x0000001322057c20 */ /* 0x000fc40008400000 */
[----:B------:R0:W-:Y:S04]  /*283f0*/  @!P2 STG.E.U8 desc[UR28][R26.64+0x1a8], R7 ;  /* 0x0001a8071a00a986 */ /* 0x0001e8000c10111c */
        /* <DEDUP_REMOVED lines=20> */
[----:B------:R-:W-:Y:S02]  /*28540*/  ISETP.GE.AND P5, PT, R30, 0x1b9, PT ;  /* 0x000001b91e00780c */ /* 0x000fe40003fa6270 */
[----:B------:R-:W-:Y:S02]  /*28550*/  ISETP.LT.OR P4, PT, R0, 0x9, !P4 ;  /* 0x000000090000780c */ /* 0x000fe40006781670 */
[----:B------:R-:W-:Y:S02]  /*28560*/  ISETP.GE.AND P1, PT, R30, 0x1ba, PT ;  /* 0x000001ba1e00780c */ /* 0x000fe40003f26270 */
[C---:B------:R-:W-:Y:S02]  /*28570*/  ISETP.LT.OR P2, PT, R0.reuse, 0x1, !P5 ;  /* 0x000000010000780c */ /* 0x040fe40006f41670 */
[C---:B------:R-:W-:Y:S02]  /*28580*/  ISETP.LT.OR P6, PT, R0.reuse, 0x1, !P1 ;  /* 0x000000010000780c */ /* 0x040fe40004fc1670 */
[----:B------:R-:W-:-:S05]  /*28590*/  ISETP.LT.OR P1, PT, R0, 0x9, !P1 ;  /* 0x000000090000780c */ /* 0x000fca0004f21670 */
[----:B------:R-:W-:Y:S04]  /*285a0*/  @!P4 STG.E.U8 desc[UR28][R26.64+0x1b1], R9 ;  /* 0x0001b1091a00c986 */ /* 0x000fe8000c10111c */
[----:B------:R0:W-:Y:S01]  /*285b0*/  @!P2 STG.E.U8 desc[UR28][R24.64+0x1b8], R11 ;  /* 0x0001b80b1800a986 */ /* 0x0001e2000c10111c */
[----:B------:R-:W-:Y:S02]  /*285c0*/  ISETP.GE.AND P2, PT, R30, 0x1c2, PT ;  /* 0x000001c21e00780c */ /* 0x000fe40003f46270 */
[C---:B------:R-:W-:Y:S01]  /*285d0*/  ISETP.LT.OR P0, PT, R0.reuse, 0x9, !P5 ;  /* 0x000000090000780c */ /* 0x040fe20006f01670 */
[----:B------:R-:W-:Y:S01]  /*285e0*/  @!P6 STG.E.U8 desc[UR28][R24.64+0x1b9], R13 ;  /* 0x0001b90d1800e986 */ /* 0x000fe2000c10111c */
[----:B------:R-:W-:Y:S02]  /*285f0*/  ISETP.LT.OR P6, PT, R0, 0x1, !P2 ;  /* 0x000000010000780c */ /* 0x000fe400057c1670 */
[----:B------:R-:W-:-:S02]  /*28600*/  ISETP.GE.AND P4, PT, R30, 0x1c1, PT ;  /* 0x000001c11e00780c */ /* 0x000fc40003f86270 */
[----:B------:R-:W-:Y:S02]  /*28610*/  F2FP.SATFINITE.E4M3.F32.PACK_AB_MERGE_C R3, RZ, R3, RZ ;  /* 0x00000003ff03723e */ /* 0x000fe400048070ff */
[----:B0-----:R-:W-:Y:S01]  /*28620*/  F2FP.SATFINITE.E4M3.F32.PACK_AB_MERGE_C R11, RZ, R2, RZ ;  /* 0x00000002ff0b723e */ /* 0x001fe200048070ff */
[----:B------:R-:W-:Y:S01]  /*28630*/  FMUL R2, R35, UR19 ;  /* 0x0000001323027c20 */ /* 0x000fe20008400000 */
[C---:B------:R-:W-:Y:S01]  /*28640*/  ISETP.LT.OR P5, PT, R0.reuse, 0x1, !P4 ;  /* 0x000000010000780c */ /* 0x040fe200067a1670 */
[----:B------:R-:W3:Y:S01]  /*28650*/  LDL.LU R35, [R1+0x3f8] ;  /* 0x0003f80001237983 */ /* 0x000ee20000300800 */
[----:B------:R-:W-:Y:S02]  /*28660*/  ISETP.LT.OR P4, PT, R0, 0x9, !P4 ;  /* 0x000000090000780c */ /* 0x000fe40006781670 */
[----:B------:R-:W-:Y:S01]  /*28670*/  F2FP.SATFINITE.E4M3.F32.PACK_AB_MERGE_C R5, RZ, R5, RZ ;  /* 0x00000005ff05723e */ /* 0x000fe200048070ff */
[----:B------:R0:W-:Y:S01]  /*28680*/  @!P1 STG.E.U8 desc[UR28][R26.64+0x1b9], R3 ;  /* 0x0001b9031a009986 */ /* 0x0001e2000c10111c */
[----:B------:R-:W-:-:S03]  /*28690*/  F2FP.SATFINITE.E4M3.F32.PACK_AB_MERGE_C R9, RZ, R4, RZ ;  /* 0x00000004ff09723e */ /* 0x000fc600048070ff */
[----:B------:R1:W-:Y:S04]  /*286a0*/  @!P0 STG.E.U8 desc[UR28][R26.64+0x1b8], R7 ;  /* 0x0001b8071a008986 */ /* 0x0003e8000c10111c */
[----:B------:R1:W-:Y:S01]  /*286b0*/  @!P6 STG.E.U8 desc[UR28][R24.64+0x1c1], R5 ;  /* 0x0001c1051800e986 */ /* 0x0003e2000c10111c */
[----:B------:R-:W-:Y:S01]  /*286c0*/  FMUL R4, R33, UR19 ;  /* 0x0000001321047c20 */ /* 0x000fe20008400000 */
[----:B0-----:R-:W-:Y:S02]  /*286d0*/  FMUL R3, R34, UR19 ;  /* 0x0000001322037c20 */ /* 0x001fe40008400000 */
[----:B------:R-:W3:Y:S04]  /*286e0*/  LDL.LU R34, [R1+0x3fc] ;  /* 0x0003fc0001227983 */ /* 0x000ee80000300800 */
[----:B------:R-:W3:Y:S01]  /*286f0*/  LDL.LU R33, [R1+0x400] ;  /* 0x0004000001217983 */ /* 0x000ee20000300800 */
[----:B-1----:R-:W-:-:S02]  /*28700*/  F2FP.SATFINITE.E4M3.F32.PACK_AB_MERGE_C R7, RZ, R3, RZ ;  /* 0x00000003ff07723e */ /* 0x002fc400048070ff */
[----:B------:R-:W-:Y:S01]  /*28710*/  F2FP.SATFINITE.E4M3.F32.PACK_AB_MERGE_C R5, RZ, R2, RZ ;  /* 0x00000002ff05723e */ /* 0x000fe200048070ff */
[----:B------:R-:W-:Y:S02]  /*28720*/  FMUL R2, R32, UR19 ;  /* 0x0000001320027c20 */ /* 0x000fe40008400000 */
[----:B------:R-:W3:Y:S04]  /*28730*/  LDL.LU R32, [R1+0x404] ;  /* 0x0004040001207983 */ /* 0x000ee80000300800 */
[----:B------:R-:W-:Y:S04]  /*28740*/  @!P5 STG.E.U8 desc[UR28][R24.64+0x1c0], R9 ;  /* 0x0001c0091800d986 */ /* 0x000fe8000c10111c */
[----:B------:R0:W-:Y:S02]  /*28750*/  @!P4 STG.E.U8 desc[UR28][R26.64+0x1c0], R11 ;  /* 0x0001c00b1a00c986 */ /* 0x0001e4000c10111c */
[----:B0-----:R-:W-:Y:S01]  /*28760*/  F2FP.SATFINITE.E4M3.F32.PACK_AB_MERGE_C R11, RZ, R2, RZ ;  /* 0x00000002ff0b723e */ /* 0x001fe200048070ff */
[----:B--2---:R-:W-:-:S02]  /*28770*/  FMUL R3, R31, UR19 ;  /* 0x000000131f037c20 */ /* 0x004fc40008400000 */
[----:B------:R-:W2:Y:S03]  /*28780*/  LDL.LU R31, [R1+0x408] ;  /* 0x00040800011f7983 */ /* 0x000ea60000300800 */
[----:B------:R-:W-:Y:S01]  /*28790*/  F2FP.SATFINITE.E4M3.F32.PACK_AB_MERGE_C R13, RZ, R3, RZ ;  /* 0x00000003ff0d723e */ /* 0x000fe200048070ff */
[----:B----4-:R-:W-:Y:S02]  /*287a0*/  FMUL R2, R29, UR19 ;  /* 0x000000131d027c20 */ /* 0x010fe40008400000 */
[----:B------:R-:W4:Y:S01]  /*287b0*/  LDL.LU R29, [R1+0x40c] ;  /* 0x00040c00011d7983 */ /* 0x000f220000300800 */
[----:B---3--:R-:W-:-:S03]  /*287c0*/  FMUL R3, R28, UR19 ;  /* 0x000000131c037c20 */ /* 0x008fc60008400000 */
[----:B------:R-:W3:Y:S01]  /*287d0*/  LDL.LU R28, [R1+0x410] ;  /* 0x00041000011c7983 */ /* 0x000ee20000300800 */
[----:B------:R-:W-:Y:S02]  /*287e0*/  ISETP.GE.AND P1, PT, R30, 0x1c9, PT ;  /* 0x000001c91e00780c */ /* 0x000fe40003f26270 */
[C---:B------:R-:W-:Y:S02]  /*287f0*/  ISETP.LT.OR P2, PT, R0.reuse, 0x9, !P2 ;  /* 0x000000090000780c */ /* 0x040fe40005741670 */
[----:B------:R-:W-:Y:S02]  /*28800*/  ISETP.LT.OR P4, PT, R0, 0x1, !P1 ;  /* 0x000000010000780c */ /* 0x000fe40004f81670 */
[----:B------:R-:W-:-:S04]  /*28810*/  ISETP.GE.AND P0, PT, R30, 0x1ca, PT ;  /* 0x000001ca1e00780c */ /* 0x000fc80003f06270 */
[C---:B------:R-:W-:Y:S02]  /*28820*/  ISETP.LT.OR P5, PT, R0.reuse, 0x1, !P0 ;  /* 0x000000010000780c */ /* 0x040fe400047a1670 */
[----:B------:R-:W-:-:S03]  /*28830*/  ISETP.LT.OR P0, PT, R0, 0x9, !P0 ;  /* 0x000000090000780c */ /* 0x000fc60004701670 */
[----:B------:R0:W-:Y:S01]  /*28840*/  @!P2 STG.E.U8 desc[UR28][R26.64+0x1c1], R5 ;  /* 0x0001c1051a00a986 */ /* 0x0001e2000c10111c */
[----:B------:R-:W-:Y:S02]  /*28850*/  ISETP.GE.AND P2, PT, R30, 0x1d1, PT ;  /* 0x000001d11e00780c */ /* 0x000fe40003f46270 */
[C---:B------:R-:W-:Y:S01]  /*28860*/  ISETP.LT.OR P1, PT, R0.reuse, 0x9, !P1 ;  /* 0x000000090000780c */ /* 0x040fe20004f21670 */
[----:B------:R1:W-:Y:S01]  /*28870*/  @!P4 STG.E.U8 desc[UR28][R24.64+0x1c8], R7 ;  /* 0x0001c8071800c986 */ /* 0x0003e2000c10111c */
[----:B------:R-:W-:Y:S02]  /*28880*/  ISETP.LT.OR P4, PT, R0, 0x1, !P2 ;  /* 0x000000010000780c */ /* 0x000fe40005781670 */
[----:B------:R-:W-:Y:S02]  /*28890*/  F2FP.SATFINITE.E4M3.F32.PACK_AB_MERGE_C R9, RZ, R4, RZ ;  /* 0x00000004ff09723e */ /* 0x000fe400048070ff */
[----:B0-----:R-:W-:Y:S01]  /*288a0*/  F2FP.SATFINITE.E4M3.F32.PACK_AB_MERGE_C R5, RZ, R2, RZ ;  /* 0x00000002ff05723e */ /* 0x001fe200048070ff */
[----:B------:R-:W-:-:S02]  /*288b0*/  FMUL R2, R35, UR19 ;  /* 0x0000001323027c20 */ /* 0x000fc40008400000 */
[----:B------:R-:W3:Y:S01]  /*288c0*/  LDL.LU R35, [R1+0x414] ;  /* 0x0004140001237983 */ /* 0x000ee20000300800 */
[----:B-1----:R-:W-:-:S03]  /*288d0*/  F2FP.SATFINITE.E4M3.F32.PACK_AB_MERGE_C R7, RZ, R3, RZ ;  /* 0x00000003ff07723e */ /* 0x002fc600048070ff */
[----:B------:R0:W-:Y:S04]  /*288e0*/  @!P5 STG.E.U8 desc[UR28][R24.64+0x1c9], R9 ;  /* 0x0001c9091800d986 */ /* 0x0001e8000c10111c */
[----:B------:R1:W-:Y:S01]  /*288f0*/  @!P0 STG.E.U8 desc[UR28][R26.64+0x1c9], R13 ;  /* 0x0001c90d1a008986 */ /* 0x0003e2000c10111c */
[----:B------:R-:W-:-:S03]  /*28900*/  FMUL R4, R34, UR19 ;  /* 0x0000001322047c20 */ /* 0x000fc60008400000 */
[----:B------:R-:W3:Y:S01]  /*28910*/  LDL.LU R34, [R1+0x418] ;  /* 0x0004180001227983 */ /* 0x000ee20000300800 */
[----:B------:R-:W-:-:S03]  /*28920*/  FMUL R3, R33, UR19 ;  /* 0x0000001321037c20 */ /* 0x000fc60008400000 */
[----:B------:R-:W3:Y:S01]  /*28930*/  LDL.LU R33, [R1+0x41c] ;  /* 0x00041c0001217983 */ /* 0x000ee20000300800 */
[----:B0-----:R-:W-:Y:S02]  /*28940*/  F2FP.SATFINITE.E4M3.F32.PACK_AB_MERGE_C R9, RZ, R2, RZ ;  /* 0x00000002ff09723e */ /* 0x001fe400048070ff */
[----:B-1----:R-:W-:Y:S01]  /*28950*/  F2FP.SATFINITE.E4M3.F32.PACK_AB_MERGE_C R13, RZ, R3, RZ ;  /* 0x00000003ff0d723e */ /* 0x002fe200048070ff */
[----:B------:R-:W-:Y:S02]  /*28960*/  FMUL R2, R32, UR19 ;  /* 0x0000001320027c20 */ /* 0x000fe40008400000 */
[----:B------:R-:W3:Y:S04]  /*28970*/  LDL.LU R32, [R1+0x420] ;  /* 0x0004200001207983 */ /* 0x000ee80000300800 */
[----:B------:R0:W-:Y:S04]  /*28980*/  @!P1 STG.E.U8 desc[UR28][R26.64+0x1c8], R11 ;  /* 0x0001c80b1a009986 */ /* 0x0001e8000c10111c */
[----:B------:R1:W-:Y:S01]  /*28990*/  @!P4 STG.E.U8 desc[UR28][R24.64+0x1d0], R5 ;  /* 0x0001d0051800c986 */ /* 0x0003e2000c10111c */
[----:B0-----:R-:W-:-:S02]  /*289a0*/  F2FP.SATFINITE.E4M3.F32.PACK_AB_MERGE_C R11, RZ, R4, RZ ;  /* 0x00000004ff0b723e */ /* 0x001fc400048070ff */
        /* <DEDUP_REMOVED lines=8> */
[C---:B------:R-:W-:Y:S01]  /*28a30*/  ISETP.LT.OR P2, PT, R0.reuse, 0x9, !P2 ;  /* 0x000000090000780c */ /* 0x040fe20005741670 */
[----:B------:R-:W3:Y:S01]  /*28a40*/  LDL.LU R36, [R1+0x430] ;  /* 0x0004300001247983 */ /* 0x000ee20000300800 */
[----:B------:R-:W-:Y:S02]  /*28a50*/  ISETP.LT.OR P5, PT, R0, 0x1, !P1 ;  /* 0x000000010000780c */ /* 0x000fe40004fa1670 */
[----:B------:R-:W-:Y:S02]  /*28a60*/  ISETP.GE.AND P0, PT, R30, 0x1d9, PT ;  /* 0x000001d91e00780c */ /* 0x000fe40003f06270 */
[C---:B------:R-:W-:Y:S02]  /*28a70*/  ISETP.LT.OR P1, PT, R0.reuse, 0x9, !P1 ;  /* 0x000000090000780c */ /* 0x040fe40004f21670 */
[----:B------:R-:W-:-:S02]  /*28a80*/  ISETP.LT.OR P6, PT, R0, 0x1, !P0 ;  /* 0x000000010000780c */ /* 0x000fc400047c1670 */
[----:B------:R-:W-:Y:S02]  /*28a90*/  ISETP.GE.AND P4, PT, R30, 0x1da, PT ;  /* 0x000001da1e00780c */ /* 0x000fe40003f86270 */
[----:B------:R-:W-:-:S03]  /*28aa0*/  ISETP.LT.OR P0, PT, R0, 0x9, !P0 ;  /* 0x000000090000780c */ /* 0x000fc60004701670 */
[----:B------:R-:W-:Y:S04]  /*28ab0*/  @!P5 STG.E.U8 desc[UR28][R24.64+0x1d1], R7 ;  /* 0x0001d1071800d986 */ /* 0x000fe8000c10111c */
[----:B------:R0:W-:Y:S01]  /*28ac0*/  @!P2 STG.E.U8 desc[UR28][R26.64+0x1d0], R9 ;  /* 0x0001d0091a00a986 */ /* 0x0001e2000c10111c */
[----:B------:R-:W-:-:S03]  /*28ad0*/  ISETP.LT.OR P2, PT, R0, 0x1, !P4 ;  /* 0x000000010000780c */ /* 0x000fc60006741670 */
[----:B------:R-:W-:Y:S01]  /*28ae0*/  @!P1 STG.E.U8 desc[UR28][R26.64+0x1d1], R11 ;  /* 0x0001d10b1a009986 */ /* 0x000fe2000c10111c */
[----:B------:R-:W-:Y:S02]  /*28af0*/  ISETP.GE.AND P1, PT, R30, 0x1e1, PT ;  /* 0x000001e11e00780c */ /* 0x000fe40003f26270 */
[C---:B------:R-:W-:Y:S01]  /*28b00*/  ISETP.LT.OR P5, PT, R0.reuse, 0x9, !P4 ;  /* 0x000000090000780c */ /* 0x040fe200067a1670 */
[----:B------:R1:W-:Y:S01]  /*28b10*/  @!P6 STG.E.U8 desc[UR28][R24.64+0x1d8], R13 ;  /* 0x0001d80d1800e986 */ /* 0x0003e2000c10111c */
[----:B0-----:R-:W-:Y:S01]  /*28b20*/  F2FP.SATFINITE.E4M3.F32.PACK_AB_MERGE_C R9, RZ, R2, RZ ;  /* 0x00000002ff09723e */ /* 0x001fe200048070ff */
[----:B------:R-:W-:Y:S01]  /*28b30*/  FMUL R2, R35, UR19 ;  /* 0x0000001323027c20 */ /* 0x000fe20008400000 */
[----:B------:R-:W-:Y:S01]  /*28b40*/  ISETP.LT.OR P6, PT, R0, 0x1, !P1 ;  /* 0x000000010000780c */ /* 0x000fe20004fc1670 */
[----:B------:R-:W3:Y:S01]  /*28b50*/  LDL.LU R35, [R1+0x434] ;  /* 0x0004340001237983 */ /* 0x000ee20000300800 */
[----:B------:R-:W-:Y:S02]  /*28b60*/  F2FP.SATFINITE.E4M3.F32.PACK_AB_MERGE_C R7, RZ, R3, RZ ;  /* 0x00000003ff07723e */ /* 0x000fe400048070ff */
[----:B-1----:R-:W-:Y:S01]  /*28b70*/  F2FP.SATFINITE.E4M3.F32.PACK_AB_MERGE_C R13, RZ, R2, RZ ;  /* 0x00000002ff0d723e */ /* 0x002fe200048070ff */
[----:B------:R-:W-:Y:S01]  /*28b80*/  @!P2 STG.E.U8 desc[UR28][R24.64+0x1d9], R5 ;  /* 0x0001d9051800a986 */ /* 0x000fe2000c10111c */
[----:B------:R-:W-:-:S03]  /*28b90*/  F2FP.SATFINITE.E4M3.F32.PACK_AB_MERGE_C R11, RZ, R4, RZ ;  /* 0x00000004ff0b723e */ /* 0x000fc600048070ff */
[----:B------:R0:W-:Y:S01]  /*28ba0*/  @!P0 STG.E.U8 desc[UR28][R26.64+0x1d8], R7 ;  /* 0x0001d8071a008986 */ /* 0x0001e2000c10111c */
[----:B------:R-:W-:Y:S01]  /*28bb0*/  FMUL R2, R33, UR19 ;  /* 0x0000001321027c20 */ /* 0x000fe20008400000 */
[----:B------:R-:W-:Y:S02]  /*28bc0*/  FMUL R3, R34, UR19 ;  /* 0x0000001322037c20 */ /* 0x000fe40008400000 */
[----:B------:R-:W3:Y:S02]  /*28bd0*/  LDL.LU R34, [R1+0x438] ;  /* 0x0004380001227983 */ /* 0x000ee40000300800 */
[----:B0-----:R-:W-:Y:S01]  /*28be0*/  F2FP.SATFINITE.E4M3.F32.PACK_AB_MERGE_C R7, RZ, R2, RZ ;  /* 0x00000002ff07723e */ /* 0x001fe200048070ff */
[----:B------:R-:W-:Y:S01]  /*28bf0*/  FMUL R4, R32, UR19 ;  /* 0x0000001320047c20 */ /* 0x000fe20008400000 */
[----:B------:R-:W-:Y:S01]  /*28c00*/  @!P5 STG.E.U8 desc[UR28][R26.64+0x1d9], R9 ;  /* 0x0001d9091a00d986 */ /* 0x000fe2000c10111c */
[----:B------:R-:W-:-:S03]  /*28c10*/  F2FP.SATFINITE.E4M3.F32.PACK_AB_MERGE_C R5, RZ, R3, RZ ;  /* 0x00000003ff05723e */ /* 0x000fc600048070ff */
[----:B------:R0:W-:Y:S04]  /*28c20*/  @!P6 STG.E.U8 desc[UR28][R24.64+0x1e0], R11 ;  /* 0x0001e00b1800e986 */ /* 0x0001e8000c10111c */
[----:B------:R-:W3:Y:S04]  /*28c30*/  LDL.LU R33, [R1+0x43c] ;  /* 0x00043c0001217983 */ /* 0x000ee80000300800 */
[----:B------:R-:W3:Y:S01]  /*28c40*/  LDL.LU R32, [R1+0x444] ;  /* 0x0004440001207983 */ /* 0x000ee20000300800 */
[----:B--2---:R-:W-:-:S03]  /*28c50*/  FMUL R2, R31, UR19 ;  /* 0x000000131f027c20 */ /* 0x004fc60008400000 */
[----:B------:R-:W2:Y:S02]  /*28c60*/  LDL.LU R31, [R1+0x440] ;  /* 0x00044000011f7983 */ /* 0x000ea40000300800 */
[----:B0-----:R-:W-:Y:S01]  /*28c70*/  F2FP.SATFINITE.E4M3.F32.PACK_AB_MERGE_C R11, RZ, R2, RZ ;  /* 0x00000002ff0b723e */ /* 0x001fe200048070ff */
[----:B----4-:R-:W-:Y:S02]  /*28c80*/  FMUL R2, R29, UR19 ;  /* 0x000000131d027c20 */ /* 0x010fe40008400000 */
[----:B------:R-:W4:Y:S01]  /*28c90*/  LDL.LU R29, [R1+0x448] ;  /* 0x00044800011d7983 */ /* 0x000f220000300800 */
[----:B---3--:R-:W-:-:S03]  /*28ca0*/  FMUL R3, R28, UR19 ;  /* 0x000000131c037c20 */ /* 0x008fc60008400000 */
[----:B------:R-:W3:Y:S01]  /*28cb0*/  LDL.LU R28, [R1+0x44c] ;  /* 0x00044c00011c7983 */ /* 0x000ee20000300800 */
[----:B------:R-:W-:-:S04]  /*28cc0*/  ISETP.GE.AND P4, PT, R30, 0x1e2, PT ;  /* 0x000001e21e00780c */ /* 0x000fc80003f86270 */
[C---:B------:R-:W-:Y:S02]  /*28cd0*/  ISETP.LT.OR P2, PT, R0.reuse, 0x1, !P4 ;  /* 0x000000010000780c */ /* 0x040fe40006741670 */
[----:B------:R-:W-:Y:S02]  /*28ce0*/  ISETP.LT.OR P5, PT, R0, 0x9, !P4 ;  /* 0x000000090000780c */ /* 0x000fe400067a1670 */
[----:B------:R-:W-:Y:S02]  /*28cf0*/  ISETP.GE.AND P4, PT, R30, 0x1ea, PT ;  /* 0x000001ea1e00780c */ /* 0x000fe40003f86270 */
[----:B------:R-:W-:Y:S02]  /*28d00*/  ISETP.LT.OR P1, PT, R0, 0x9, !P1 ;  /* 0x000000090000780c */ /* 0x000fe40004f21670 */
[----:B------:R-:W-:-:S05]  /*28d10*/  ISETP.GE.AND P0, PT, R30, 0x1e9, PT ;  /* 0x000001e91e00780c */ /* 0x000fca0003f06270 */
[----:B------:R-:W-:Y:S01]  /*28d20*/  @!P2 STG.E.U8 desc[UR28][R24.64+0x1e1], R13 ;  /* 0x0001e10d1800a986 */ /* 0x000fe2000c10111c */
[C---:B------:R-:W-:Y:S02]  /*28d30*/  ISETP.LT.OR P2, PT, R0.reuse, 0x1, !P4 ;  /* 0x000000010000780c */ /* 0x040fe40006741670 */
[C---:B------:R-:W-:Y:S01]  /*28d40*/  ISETP.LT.OR P6, PT, R0.reuse, 0x1, !P0 ;  /* 0x000000010000780c */ /* 0x040fe200047c1670 */
[----:B------:R-:W-:Y:S01]  /*28d50*/  @!P5 STG.E.U8 desc[UR28][R26.64+0x1e1], R7 ;  /* 0x0001e1071a00d986 */ /* 0x000fe2000c10111c */
[----:B------:R-:W-:Y:S02]  /*28d60*/  F2FP.SATFINITE.E4M3.F32.PACK_AB_MERGE_C R9, RZ, R4, RZ ;  /* 0x00000004ff09723e */ /* 0x000fe400048070ff */
[C---:B------:R-:W-:Y:S01]  /*28d70*/  ISETP.LT.OR P0, PT, R0.reuse, 0x9, !P0 ;  /* 0x000000090000780c */ /* 0x040fe20004701670 */
[----:B------:R0:W-:Y:S01]  /*28d80*/  @!P1 STG.E.U8 desc[UR28][R26.64+0x1e0], R5 ;  /* 0x0001e0051a009986 */ /* 0x0001e2000c10111c */
[----:B------:R-:W-:Y:S02]  /*28d90*/  ISETP.LT.OR P1, PT, R0, 0x9, !P4 ;  /* 0x000000090000780c */ /* 0x000fe40006721670 */
[----:B------:R-:W-:-:S03]  /*28da0*/  ISETP.GE.AND P4, PT, R30, 0x1f2, PT ;  /* 0x000001f21e00780c */ /* 0x000fc60003f86270 */
[----:B------:R-:W-:Y:S01]  /*28db0*/  @!P2 STG.E.U8 desc[UR28][R24.64+0x1e9], R11 ;  /* 0x0001e90b1800a986 */ /* 0x000fe2000c10111c */
[----:B------:R-:W-:-:S03]  /*28dc0*/  ISETP.GE.AND P2, PT, R30, 0x1f1, PT ;  /* 0x000001f11e00780c */ /* 0x000fc60003f46270 */
[----:B------:R1:W-:Y:S01]  /*28dd0*/  @!P6 STG.E.U8 desc[UR28][R24.64+0x1e8], R9 ;  /* 0x0001e8091800e986 */ /* 0x0003e2000c10111c */
[C---:B------:R-:W-:Y:S02]  /*28de0*/  ISETP.LT.OR P5, PT, R0.reuse, 0x1, !P2 ;  /* 0x000000010000780c */ /* 0x040fe400057a1670 */
[----:B------:R-:W-:Y:S02]  /*28df0*/  ISETP.LT.OR P6, PT, R0, 0x1, !P4 ;  /* 0x000000010000780c */ /* 0x000fe400067c1670 */
[----:B0-----:R-:W-:Y:S01]  /*28e00*/  F2FP.SATFINITE.E4M3.F32.PACK_AB_MERGE_C R5, RZ, R2, RZ ;  /* 0x00000002ff05723e */ /* 0x001fe200048070ff */
[----:B------:R-:W-:Y:S01]  /*28e10*/  FMUL R2, R36, UR19 ;  /* 0x0000001324027c20 */ /* 0x000fe20008400000 */
[----:B------:R-:W-:Y:S01]  /*28e20*/  F2FP.SATFINITE.E4M3.F32.PACK_AB_MERGE_C R7, RZ, R3, RZ ;  /* 0x00000003ff07723e */ /* 0x000fe200048070ff */
[----:B------:R-:W-:Y:S02]  /*28e30*/  FMUL R3, R35, UR19 ;  /* 0x0000001323037c20 */ /* 0x000fe40008400000 */
[----:B------:R-:W-:Y:S01]  /*28e40*/  @!P0 STG.E.U8 desc[UR28][R26.64+0x1e8], R5 ;  /* 0x0001e8051a008986 */ /* 0x000fe2000c10111c */
[----:B------:R-:W-:-:S02]  /*28e50*/  ISETP.LT.OR P0, PT, R0, 0x9, !P2 ;  /* 0x000000090000780c */ /* 0x000fc40005701670 */
[----:B-1----:R-:W-:Y:S01]  /*28e60*/  F2FP.SATFINITE.E4M3.F32.PACK_AB_MERGE_C R9, RZ, R2, RZ ;  /* 0x00000002ff09723e */ /* 0x002fe200048070ff */
[----:B------:R0:W-:Y:S01]  /*28e70*/  @!P1 STG.E.U8 desc[UR28][R26.64+0x1e9], R7 ;  /* 0x0001e9071a009986 */ /* 0x0001e2000c10111c */
[----:B------:R-:W-:Y:S02]  /*28e80*/  F2FP.SATFINITE.E4M3.F32.PACK_AB_MERGE_C R11, RZ, R3, RZ ;  /* 0x00000003ff0b723e */ /* 0x000fe400048070ff */
[C---:B------:R-:W-:Y:S02]  /*28e90*/  ISETP.GE.AND P1, PT, R30.reuse, 0x1fa, PT ;  /* 0x000001fa1e00780c */ /* 0x040fe40003f26270 */
[----:B------:R-:W-:Y:S01]  /*28ea0*/  ISETP.GE.AND P2, PT, R30, 0x1f9, PT ;  /* 0x000001f91e00780c */ /* 0x000fe20003f46270 */
[----:B------:R-:W-:Y:S01]  /*28eb0*/  FMUL R2, R34, UR19 ;  /* 0x0000001322027c20 */ /* 0x000fe20008400000 */
[----:B------:R1:W-:Y:S01]  /*28ec0*/  @!P5 STG.E.U8 desc[UR28][R24.64+0x1f0], R9 ;  /* 0x0001f0091800d986 */ /* 0x0003e2000c10111c */
[C---:B------:R-:W-:Y:S02]  /*28ed0*/  ISETP.LT.OR P4, PT, R0.reuse, 0x9, !P4 ;  /* 0x000000090000780c */ /* 0x040fe40006781670 */
[C---:B------:R-:W-:Y:S01]  /*28ee0*/  ISETP.LT.OR P5, PT, R0.reuse, 0x1, !P2 ;  /* 0x000000010000780c */ /* 0x040fe200057a1670 */
[----:B------:R4:W-:Y:S01]  /*28ef0*/  @!P6 STG.E.U8 desc[UR28][R24.64+0x1f1], R11 ;  /* 0x0001f10b1800e986 */ /* 0x0009e2000c10111c */
[----:B------:R-:W-:-:S02]  /*28f00*/  ISETP.LT.OR P6, PT, R0, 0x1, !P1 ;  /* 0x000000010000780c */ /* 0x000fc40004fc1670 */
[C---:B------:R-:W-:Y:S02]  /*28f10*/  ISETP.LT.OR P2, PT, R0.reuse, 0x9, !P2 ;  /* 0x000000090000780c */ /* 0x040fe40005741670 */
[----:B------:R-:W-:Y:S02]  /*28f20*/  ISETP.LT.OR P1, PT, R0, 0x9, !P1 ;  /* 0x000000090000780c */ /* 0x000fe40004f21670 */
[----:B------:R-:W-:Y:S01]  /*28f30*/  F2FP.SATFINITE.E4M3.F32.PACK_AB_MERGE_C R13, RZ, R2, RZ ;  /* 0x00000002ff0d723e */ /* 0x000fe200048070ff */
[----:B------:R-:W-:Y:S01]  /*28f40*/  FMUL R0, R33, UR19 ;  /* 0x0000001321007c20 */ /* 0x000fe20008400000 */
[----:B------:R-:W-:-:S04]  /*28f50*/  FMUL R3, R32, UR19 ;  /* 0x0000001320037c20 */ /* 0x000fc80008400000 */
[----:B0-----:R-:W-:Y:S02]  /*28f60*/  F2FP.SATFINITE.E4M3.F32.PACK_AB_MERGE_C R7, RZ, R0, RZ ;  /* 0x00000000ff07723e */ /* 0x001fe400048070ff */
[----:B-1----:R-:W-:Y:S01]  /*28f70*/  F2FP.SATFINITE.E4M3.F32.PACK_AB_MERGE_C R9, RZ, R3, RZ ;  /* 0x00000003ff09723e */ /* 0x002fe200048070ff */
[----:B------:R0:W-:Y:S04]  /*28f80*/  @!P0 STG.E.U8 desc[UR28][R26.64+0x1f0], R13 ;  /* 0x0001f00d1a008986 */ /* 0x0001e8000c10111c */
[----:B------:R0:W-:Y:S04]  /*28f90*/  @!P4 STG.E.U8 desc[UR28][R26.64+0x1f1], R7 ;  /* 0x0001f1071a00c986 */ /* 0x0001e8000c10111c */
[----:B------:R0:W-:Y:S01]  /*28fa0*/  @!P6 STG.E.U8 desc[UR28][R24.64+0x1f9], R9 ;  /* 0x0001f9091800e986 */ /* 0x0001e2000c10111c */
[----:B--2---:R-:W-:-:S05]  /*28fb0*/  FMUL R2, R31, UR19 ;  /* 0x000000131f027c20 */ /* 0x004fca0008400000 */
[----:B------:R-:W-:Y:S01]  /*28fc0*/  F2FP.SATFINITE.E4M3.F32.PACK_AB_MERGE_C R3, RZ, R2, RZ ;  /* 0x00000002ff03723e */ /* 0x000fe200048070ff */
[----:B----4-:R-:W-:-:S04]  /*28fd0*/  FMUL R4, R29, UR19 ;  /* 0x000000131d047c20 */ /* 0x010fc80008400000 */
[----:B------:R0:W-:Y:S01]  /*28fe0*/  @!P5 STG.E.U8 desc[UR28][R24.64+0x1f8], R3 ;  /* 0x0001f8031800d986 */ /* 0x0001e2000c10111c */
[----:B------:R-:W-:-:S05]  /*28ff0*/  F2FP.SATFINITE.E4M3.F32.PACK_AB_MERGE_C R11, RZ, R4, RZ ;  /* 0x00000004ff0b723e */ /* 0x000fca00048070ff */
[----:B------:R0:W-:Y:S01]  /*29000*/  @!P2 STG.E.U8 desc[UR28][R26.64+0x1f8], R11 ;  /* 0x0001f80b1a00a986 */ /* 0x0001e2000c10111c */
[----:B---3--:R-:W-:-:S05]  /*29010*/  FMUL R5, R28, UR19 ;  /* 0x000000131c057c20 */ /* 0x008fca0008400000 */
[----:B------:R-:W-:-:S05]  /*29020*/  F2FP.SATFINITE.E4M3.F32.PACK_AB_MERGE_C R5, RZ, R5, RZ ;  /* 0x00000005ff05723e */ /* 0x000fca00048070ff */
[----:B------:R0:W-:Y:S02]  /*29030*/  @!P1 STG.E.U8 desc[UR28][R26.64+0x1f9], R5 ;  /* 0x0001f9051a009986 */ /* 0x0001e4000c10111c */
.L_x_553:
[----:B------:R-:W-:Y:S05]  /*29040*/  BSYNC B0 ;  /* 0x0000000000007941 */ /* 0x000fea0003800000 */
.L_x_39:
[----:B0-----:R-:W4:Y:S01]  /*29050*/  LDL.LU R22, [R1+0x45c] ;  /* 0x00045c0001167983 */ /* 0x001f220000300800 */
[----:B--23--:R-:W-:Y:S01]  /*29060*/  IMAD.U32 R3, RZ, RZ, UR16 ;  /* 0x00000010ff037e24 */ /* 0x00cfe2000f8e00ff */
[----:B------:R-:W-:Y:S02]  /*29070*/  ULDC.64 UR20, c[0x0][0x650] ;  /* 0x0001940000147ab9 */ /* 0x000fe40000000a00 */
[----:B------:R-:W2:Y:S01]  /*29080*/  LDL.LU R19, [R1+0x460] ;  /* 0x0004600001137983 */ /* 0x000ea20000300800 */
[----:B-----5:R-:W-:Y:S01]  /*29090*/  IMAD.U32 R0, RZ, RZ, UR26 ;  /* 0x0000001aff007e24 */ /* 0x020fe2000f8e00ff */
[----:B------:R0:W-:Y:S01]  /*290a0*/  SYNCS.ARRIVE.TRANS64.A1T0 RZ, [R3+UR11], RZ ;  /* 0x000000ff03ff79a7 */ /* 0x0001e2000810000b */
[----:B------:R-:W-:Y:S02]  /*290b0*/  IMAD.U32 R2, RZ, RZ, UR26 ;  /* 0x0000001aff027e24 */ /* 0x000fe4000f8e00ff */
[----:B------:R-:W-:Y:S02]  /*290c0*/  IMAD.MOV.U32 R4, RZ, RZ, -0x1 ;  /* 0xffffffffff047424 */ /* 0x000fe400078e00ff */
[----:B0-----:R-:W-:Y:S01]  /*290d0*/  IMAD.U32 R3, RZ, RZ, UR7 ;  /* 0x00000007ff037e24 */ /* 0x001fe2000f8e00ff */
[----:B--2---:R-:W-:-:S02]  /*290e0*/  LEA R19, P0, R0, R19, 0x1 ;  /* 0x0000001300137211 */ /* 0x004fc400078008ff */
[----:B------:R-:W-:Y:S02]  /*290f0*/  PRMT R0, RZ, 0x7610, R0 ;  /* 0x00007610ff007816 */ /* 0x000fe40000000000 */
[----:B----4-:R-:W-:Y:S01]  /*29100*/  LEA.HI.X R22, R2, R22, R3, 0x1, P0 ;  /* 0x0000001602167211 */ /* 0x010fe200000f0c03 */
[----:B------:R-:W-:Y:S01]  /*29110*/  IMAD.MOV.U32 R2, RZ, RZ, -0x1 ;  /* 0xffffffffff027424 */ /* 0x000fe200078e00ff */
[----:B------:R0:W-:Y:S01]  /*29120*/  STL [R1+0x460], R19 ;  /* 0x0004601301007387 */ /* 0x0001e20000100800 */
[----:B------:R-:W-:Y:S01]  /*29130*/  IMAD.MOV.U32 R3, RZ, RZ, -0x1 ;  /* 0xffffffffff037424 */ /* 0x000fe200078e00ff */
[----:B------:R-:W-:Y:S02]  /*29140*/  ISETP.GE.U32.AND P0, PT, R19, UR20, PT ;  /* 0x0000001413007c0c */ /* 0x000fe4000bf06070 */
[----:B------:R0:W-:Y:S02]  /*29150*/  STL [R1+0x45c], R22 ;  /* 0x00045c1601007387 */ /* 0x0001e40000100800 */
[----:B------:R-:W-:-:S02]  /*29160*/  ISETP.GE.U32.AND.EX P0, PT, R22, UR21, PT, P0 ;  /* 0x0000001516007c0c */ /* 0x000fc4000bf06100 */
[----:B------:R0:W-:Y:S04]  /*29170*/  STL [R1+0x464], R4 ;  /* 0x0004640401007387 */ /* 0x0001e80000100800 */
[----:B------:R0:W-:Y:S04]  /*29180*/  STL [R1+0x450], R2 ;  /* 0x0004500201007387 */ /* 0x0001e80000100800 */
[----:B------:R0:W-:Y:S03]  /*29190*/  STL [R1+0x468], R3 ;  /* 0x0004680301007387 */ /* 0x0001e60000100800 */
[----:B------:R-:W-:Y:S05]  /*291a0*/  @P0 BRA `(.L_x_554) ;  /* 0x0000000400740947 */ /* 0x000fea0003800000 */
[----:B------:R-:W2:Y:S01]  /*291b0*/  S2R R14, SR_CTAID.X ;  /* 0x00000000000e7919 */ /* 0x000ea20000002500 */
[----:B------:R-:W3:Y:S01]  /*291c0*/  LDC.64 R8, c[0x0][0x628] ;  /* 0x00018a00ff087b82 */ /* 0x000ee20000000a00 */
[----:B------:R-:W-:Y:S01]  /*291d0*/  ULDC UR20, c[0x0][0x150] ;  /* 0x0000540000147ab9 */ /* 0x000fe20000000800 */
[----:B------:R-:W-:Y:S01]  /*291e0*/  IMAD.MOV.U32 R6, RZ, RZ, R19 ;  /* 0x000000ffff067224 */ /* 0x000fe200078e0013 */
[----:B------:R-:W4:Y:S01]  /*291f0*/  S2R R16, SR_CTAID.Y ;  /* 0x0000000000107919 */ /* 0x000f220000002600 */
[----:B------:R-:W-:-:S04]  /*29200*/  IMAD.MOV.U32 R7, RZ, RZ, R22 ;  /* 0x000000ffff077224 */ /* 0x000fc800078e0016 */
[----:B------:R-:W0:Y:S08]  /*29210*/  LDC R17, c[0x0][0x144] ;  /* 0x00005100ff117b82 */ /* 0x000e300000000800 */
[----:B------:R-:W0:Y:S08]  /*29220*/  LDC R10, c[0x0][0x630] ;  /* 0x00018c00ff0a7b82 */ /* 0x000e300000000800 */
[----:B------:R-:W0:Y:S01]  /*29230*/  LDC.64 R12, c[0x0][0x620] ;  /* 0x00018800ff0c7b82 */ /* 0x000e220000000a00 */
[----:B---3--:R-:W-:-:S04]  /*29240*/  ISETP.NE.U32.AND P0, PT, R8, RZ, PT ;  /* 0x000000ff0800720c */ /* 0x008fc80003f05070 */
[----:B------:R-:W-:Y:S02]  /*29250*/  ISETP.NE.AND.EX P0, PT, R9, RZ, PT, P0 ;  /* 0x000000ff0900720c */ /* 0x000fe40003f05300 */
[----:B--2---:R-:W-:-:S05]  /*29260*/  I2FP.F32.U32 R0, R14 ;  /* 0x0000000e00007245 */ /* 0x004fca0000201000 */
[----:B------:R-:W-:-:S04]  /*29270*/  FMUL R0, R0, UR20 ;  /* 0x0000001400007c20 */ /* 0x000fc80008400000 */
[----:B------:R2:W3:Y:S02]  /*29280*/  F2I.U32.TRUNC.NTZ R15, R0 ;  /* 0x00000000000f7305 */ /* 0x0004e4000020f000 */
[----:B----4-:R-:W-:Y:S05]  /*29290*/  @!P0 BRA `(.L_x_555) ;  /* 0x0000000000288947 */ /* 0x010fea0003800000 */
[----:B--2---:R-:W2:Y:S02]  /*292a0*/  LDC R0, c[0x0][0x634] ;  /* 0x00018d00ff007b82 */ /* 0x004ea40000000800 */
[----:B--2---:R-:W-:-:S05]  /*292b0*/  IADD3 R7, P0, R19, R0, RZ ;  /* 0x0000000013077210 */ /* 0x004fca0007f1e0ff */
[----:B------:R-:W-:-:S04]  /*292c0*/  IMAD.X R11, RZ, RZ, R22, P0 ;  /* 0x000000ffff0b7224 */ /* 0x000fc800000e0616 */
[----:B0-----:R-:W-:-:S04]  /*292d0*/  IMAD.WIDE.U32 R2, R11, R8, RZ ;  /* 0x000000080b027225 */ /* 0x001fc800078e00ff */
[----:B------:R-:W-:-:S04]  /*292e0*/  IMAD.WIDE.U32 R4, P0, R7, R9, R2 ;  /* 0x0000000907047225 */ /* 0x000fc80007800002 */
[----:B------:R-:W-:-:S04]  /*292f0*/  IMAD.WIDE.U32 R2, R7, R8, RZ ;  /* 0x0000000807027225 */ /* 0x000fc800078e00ff */
[----:B------:R-:W-:Y:S01]  /*29300*/  IMAD.X R7, RZ, RZ, RZ, P0 ;  /* 0x000000ffff077224 */ /* 0x000fe200000e06ff */
[----:B------:R-:W-:Y:S01]  /*29310*/  IADD3 RZ, P0, R3, R4, RZ ;  /* 0x0000000403ff7210 */ /* 0x000fe20007f1e0ff */
[----:B------:R-:W-:-:S04]  /*29320*/  IMAD.MOV.U32 R6, RZ, RZ, R5 ;  /* 0x000000ffff067224 */ /* 0x000fc800078e0005 */
[----:B------:R-:W-:-:S08]  /*29330*/  IMAD.WIDE.U32.X R6, R11, R9, R6, P0 ;  /* 0x000000090b067225 */ /* 0x000fd000000e0406 */
.L_x_555:
[-CC-:B0-----:R-:W-:Y:S01]  /*29340*/  SHF.R.U64 R11, R6, R10.reuse, R7.reuse ;  /* 0x0000000a060b7219 */ /* 0x181fe20000001207 */
[----:B------:R-:W0:Y:S01]  /*29350*/  LDC.64 R20, c[0x0][0x640] ;  /* 0x00019000ff147b82 */ /* 0x000e220000000a00 */
[----:B--2---:R-:W-:Y:S01]  /*29360*/  SHF.R.U32.HI R0, RZ, R10, R7 ;  /* 0x0000000aff007219 */ /* 0x004fe20000011607 */
[----:B------:R-:W-:Y:S01]  /*29370*/  IMAD.MOV.U32 R2, RZ, RZ, R19 ;  /* 0x000000ffff027224 */ /* 0x000fe200078e0013 */
[----:B------:R-:W-:Y:S01]  /*29380*/  IADD3 R5, P0, RZ, -R11, RZ ;  /* 0x8000000bff057210 */ /* 0x000fe20007f1e0ff */
[----:B---3--:R-:W-:Y:S01]  /*29390*/  IMAD.MOV R15, RZ, RZ, -R15 ;  /* 0x000000ffff0f7224 */ /* 0x008fe200078e0a0f */
[----:B------:R-:W-:Y:S01]  /*293a0*/  ULDC UR20, c[0x0][0x154] ;  /* 0x0000550000147ab9 */ /* 0x000fe20000000800 */
[----:B------:R-:W-:Y:S02]  /*293b0*/  IMAD.MOV.U32 R7, RZ, RZ, 0x1 ;  /* 0x00000001ff077424 */ /* 0x000fe400078e00ff */
[----:B------:R-:W2:Y:S01]  /*293c0*/  LDC R4, c[0x0][0x618] ;  /* 0x00018600ff047b82 */ /* 0x000ea20000000800 */
[----:B------:R-:W-:-:S02]  /*293d0*/  IMAD.X R3, RZ, RZ, ~R0, P0 ;  /* 0x000000ffff037224 */ /* 0x000fc400000e0e00 */
[----:B------:R-:W-:Y:S02]  /*293e0*/  IMAD R17, R17, R15, R14 ;  /* 0x0000000f11117224 */ /* 0x000fe400078e020e */
[-C--:B------:R-:W-:Y:S02]  /*293f0*/  IMAD R0, R3, R12.reuse, RZ ;  /* 0x0000000c03007224 */ /* 0x080fe400078e02ff */
[----:B------:R-:W-:Y:S01]  /*29400*/  IMAD.MOV.U32 R3, RZ, RZ, R22 ;  /* 0x000000ffff037224 */ /* 0x000fe200078e0016 */
[----:B------:R-:W3:Y:S01]  /*29410*/  LDC R6, c[0x0][0x608] ;  /* 0x00018200ff067b82 */ /* 0x000ee20000000800 */
[----:B------:R-:W-:-:S04]  /*29420*/  IMAD.WIDE.U32 R2, R5, R12, R2 ;  /* 0x0000000c05027225 */ /* 0x000fc800078e0002 */
[----:B------:R-:W-:-:S03]  /*29430*/  IMAD R5, R5, R13, R0 ;  /* 0x0000000d05057224 */ /* 0x000fc600078e0200 */
[----:B------:R-:W4:Y:S01]  /*29440*/  LDC R18, c[0x0][0x658] ;  /* 0x00019600ff127b82 */ /* 0x000f220000000800 */
[----:B------:R-:W-:Y:S01]  /*29450*/  I2FP.F32.U32 R0, R16 ;  /* 0x0000001000007245 */ /* 0x000fe20000201000 */
[----:B------:R-:W-:Y:S01]  /*29460*/  IMAD.IADD R3, R3, 0x1, R5 ;  /* 0x0000000103037824 */ /* 0x000fe200078e0205 */
[----:B0-----:R-:W-:Y:S01]  /*29470*/  ISETP.NE.U32.AND P0, PT, R20, RZ, PT ;  /* 0x000000ff1400720c */ /* 0x001fe20003f05070 */
[----:B------:R-:W-:Y:S02]  /*29480*/  IMAD.MOV.U32 R5, RZ, RZ, -0x1 ;  /* 0xffffffffff057424 */ /* 0x000fe400078e00ff */
[----:B------:R-:W-:Y:S02]  /*29490*/  FMUL R0, R0, UR20 ;  /* 0x0000001400007c20 */ /* 0x000fe40008400000 */
[----:B------:R-:W0:Y:S01]  /*294a0*/  LDC R15, c[0x0][0x148] ;  /* 0x00005200ff0f7b82 */ /* 0x000e220000000800 */
[----:B--2---:R-:W-:Y:S01]  /*294b0*/  SHF.R.U64 R10, R2, R4, R3 ;  /* 0x00000004020a7219 */ /* 0x004fe20000001203 */
[----:B------:R2:W0:Y:S01]  /*294c0*/  F2I.U32.TRUNC.NTZ R13, R0 ;  /* 0x00000000000d7305 */ /* 0x000422000020f000 */
[----:B------:R-:W-:-:S02]  /*294d0*/  ISETP.NE.AND.EX P0, PT, R21, RZ, PT, P0 ;  /* 0x000000ff1500720c */ /* 0x000fc40003f05300 */
[----:B------:R-:W-:-:S03]  /*294e0*/  SHF.R.U32.HI R3, RZ, R4, R3 ;  /* 0x00000004ff037219 */ /* 0x000fc60000011603 */
[----:B------:R-:W0:Y:S01]  /*294f0*/  LDC R14, c[0x0][0x600] ;  /* 0x00018000ff0e7b82 */ /* 0x000e220000000800 */
[-CC-:B---3--:R-:W-:Y:S02]  /*29500*/  SHF.R.U64 R8, R10, R6.reuse, R3.reuse ;  /* 0x000000060a087219 */ /* 0x188fe40000001203 */
[----:B------:R-:W-:-:S05]  /*29510*/  SHF.R.U32.HI R3, RZ, R6, R3 ;  /* 0x00000006ff037219 */ /* 0x000fca0000011603 */
[----:B------:R-:W3:Y:S01]  /*29520*/  LDC R22, c[0x0][0x648] ;  /* 0x00019200ff167b82 */ /* 0x000ee20000000800 */
[-CC-:B----4-:R-:W-:Y:S02]  /*29530*/  SHF.R.U64 R12, R8, R18.reuse, R3.reuse ;  /* 0x00000012080c7219 */ /* 0x190fe40000001203 */
[-C--:B------:R-:W-:Y:S02]  /*29540*/  SHF.L.U32 R5, R5, R18.reuse, RZ ;  /* 0x0000001205057219 */ /* 0x080fe400000006ff */
[-C--:B------:R-:W-:Y:S01]  /*29550*/  SHF.R.U32.HI R3, RZ, R18.reuse, R3 ;  /* 0x00000012ff037219 */ /* 0x080fe20000011603 */
[----:B------:R-:W-:Y:S01]  /*29560*/  IMAD.MOV.U32 R2, RZ, RZ, R12 ;  /* 0x000000ffff027224 */ /* 0x000fe200078e000c */
[----:B------:R-:W-:Y:S01]  /*29570*/  SHF.L.U32 R18, R7, R18, RZ ;  /* 0x0000001207127219 */ /* 0x000fe200000006ff */
[----:B------:R-:W4:Y:S01]  /*29580*/  LDC R23, c[0x0][0x638] ;  /* 0x00018e00ff177b82 */ /* 0x000f220000000800 */
[----:B------:R-:W-:-:S07]  /*29590*/  LOP3.LUT R19, RZ, R5, RZ, 0x33, !PT ;  /* 0x00000005ff137212 */ /* 0x000fce00078e33ff */
[----:B------:R-:W0:Y:S01]  /*295a0*/  LDC R24, c[0x0][0x610] ;  /* 0x00018400ff187b82 */ /* 0x000e220000000800 */
[----:B--2---:R-:W-:Y:S05]  /*295b0*/  @!P0 BRA `(.L_x_556) ;  /* 0x0000000000288947 */ /* 0x004fea0003800000 */
        /* <DEDUP_REMOVED lines=10> */
.L_x_556:
[----:B---3--:R-:W-:Y:S01]  /*29660*/  SHF.R.U64 R0, R2, R22, R3 ;  /* 0x0000001602007219 */ /* 0x008fe20000001203 */
[----:B0-----:R-:W-:Y:S01]  /*29670*/  VIADD R7, R14, 0xffffffff ;  /* 0xffffffff0e077836 */ /* 0x001fe20000000000 */
[----:B------:R-:W-:Y:S01]  /*29680*/  LOP3.LUT R5, R8, R19, RZ, 0xc0, !PT ;  /* 0x0000001308057212 */ /* 0x000fe200078ec0ff */
[----:B------:R-:W-:Y:S02]  /*29690*/  IMAD.MOV R13, RZ, RZ, -R13 ;  /* 0x000000ffff0d7224 */ /* 0x000fe400078e0a0d */
[----:B------:R-:W-:Y:S02]  /*296a0*/  IMAD.MOV R3, RZ, RZ, -R0 ;  /* 0x000000ffff037224 */ /* 0x000fe400078e0a00 */
[----:B------:R-:W-:Y:S01]  /*296b0*/  IMAD R2, R18, R0, R5 ;  /* 0x0000000012027224 */ /* 0x000fe200078e0205 */
[----:B------:R-:W-:Y:S01]  /*296c0*/  LOP3.LUT R5, R10, R7, RZ, 0xc0, !PT ;  /* 0x000000070a057212 */ /* 0x000fe200078ec0ff */
[----:B------:R-:W-:Y:S02]  /*296d0*/  @P3 IMAD R17, R15, R13, R16 ;  /* 0x0000000d0f113224 */ /* 0x000fe400078e0210 */
[----:B----4-:R-:W-:-:S02]  /*296e0*/  IMAD R0, R3, R23, R12 ;  /* 0x0000001703007224 */ /* 0x010fc400078e020c */
[----:B------:R-:W-:Y:S02]  /*296f0*/  IMAD.MOV.U32 R4, RZ, RZ, 0x1 ;  /* 0x00000001ff047424 */ /* 0x000fe400078e00ff */
[----:B------:R-:W-:Y:S02]  /*29700*/  IMAD R2, R2, R24, R17 ;  /* 0x0000001802027224 */ /* 0x000fe400078e0211 */
[----:B------:R-:W-:Y:S01]  /*29710*/  IMAD R3, R0, R14, R5 ;  /* 0x0000000e00037224 */ /* 0x000fe200078e0205 */
[----:B------:R-:W-:-:S04]  /*29720*/  PRMT R0, R4, 0x7610, R0 ;  /* 0x0000761004007816 */ /* 0x000fc80000000000 */
[----:B------:R-:W-:Y:S02]  /*29730*/  SEL R4, R3, R2, !P3 ;  /* 0x0000000203047207 */ /* 0x000fe40005800000 */
[----:B------:R-:W-:-:S03]  /*29740*/  SEL R2, R2, R3, !P3 ;  /* 0x0000000302027207 */ /* 0x000fc60005800000 */
[----:B------:R2:W-:Y:S04]  /*29750*/  STL [R1+0x468], R4 ;  /* 0x0004680401007387 */ /* 0x0005e80000100800 */
[----:B------:R2:W-:Y:S04]  /*29760*/  STL [R1+0x450], R11 ;  /* 0x0004500b01007387 */ /* 0x0005e80000100800 */
[----:B------:R2:W-:Y:S02]  /*29770*/  STL [R1+0x464], R2 ;  /* 0x0004640201007387 */ /* 0x0005e40000100800 */
.L_x_554:
[----:B------:R-:W-:Y:S01]  /*29780*/  LOP3.LUT P0, RZ, R0, 0xff, RZ, 0xc0, !PT ;  /* 0x000000ff00ff7812 */ /* 0x000fe2000780c0ff */
[----:B------:R-:W-:-:S12]  /*29790*/  ULOP3.LUT UR13, UR13, 0x1, URZ, 0x3c, !UPT ;  /* 0x000000010d0d7892 */ /* 0x000fd8000f8e3c3f */
[----:B------:R-:W-:Y:S05]  /*297a0*/  @P0 BRA `(.L_x_557) ;  /* 0xfffffd8000000947 */ /* 0x000fea000383ffff */
[----:B------:R-:W-:Y:S05]  /*297b0*/  EXIT ;  /* 0x000000000000794d */ /* 0x000fea0003800000 */
.L_x_17:
[----:B------:R-:W-:-:S08]  /*297c0*/  ISETP.NE.AND P0, PT, RZ, UR8, PT ;  /* 0x00000008ff007c0c */ /* 0x000fd0000bf05270 */
[----:B0123--:R-:W0:-:S00]  /*297d0*/  USETMAXREG.DEALLOC.CTAPOOL 0x18 ;  /* 0x00000018000079c8 */ /* 0x00fe0000080e0500 */
[----:B------:R-:W-:Y:S05]  /*297e0*/  @P0 EXIT ;  /* 0x000000000000094d */ /* 0x000fea0003800000 */
[----:B0-----:R-:W-:Y:S01]  /*297f0*/  LOP3.LUT P0, RZ, R0, 0xff, RZ, 0xc0, !PT ;  /* 0x000000ff00ff7812 */ /* 0x001fe2000780c0ff */
[----:B------:R-:W-:Y:S02]  /*29800*/  IMAD.MOV.U32 R0, RZ, RZ, 0x1 ;  /* 0x00000001ff007424 */ /* 0x000fe400078e00ff */
[----:B------:R-:W-:-:S10]  /*29810*/  IMAD.MOV.U32 R6, RZ, RZ, RZ ;  /* 0x000000ffff067224 */ /* 0x000fd400078e00ff */
[----:B------:R-:W-:Y:S05]  /*29820*/  @!P0 BRA `(.L_x_558) ;  /* 0x0000000c00608947 */ /* 0x000fea0003800000 */
[----:B------:R-:W0:Y:S01]  /*29830*/  S2R R10, SR_CgaCtaId ;  /* 0x00000000000a7919 */ /* 0x000e220000008800 */
[----:B------:R-:W-:Y:S01]  /*29840*/  LOP3.LUT P0, RZ, R3, 0x1f, RZ, 0xc0, !PT ;  /* 0x0000001f03ff7812 */ /* 0x000fe2000780c0ff */
[----:B------:R-:W-:Y:S01]  /*29850*/  ULDC UR8, c[0x0][0x658] ;  /* 0x0001960000087ab9 */ /* 0x000fe20000000800 */
[----:B------:R-:W-:Y:S01]  /*29860*/  UMOV UR9, 0xffffffff ;  /* 0xffffffff00097882 */ /* 0x000fe20000000000 */
[----:B------:R-:W-:Y:S01]  /*29870*/  BSSY B0, `(.L_x_558) ;  /* 0x00000d3000007945 */ /* 0x000fe20003800000 */
[----:B------:R-:W-:Y:S01]  /*29880*/  USHF.L.U32 UR9, UR9, UR8, URZ ;  /* 0x0000000809097299 */ /* 0x000fe2000800063f */
[C---:B------:R-:W-:Y:S01]  /*29890*/  ISETP.NE.AND P2, PT, R2.reuse, RZ, PT ;  /* 0x000000ff0200720c */ /* 0x040fe20003f45270 */
[----:B------:R-:W-:Y:S01]  /*298a0*/  IMAD.MOV.U32 R8, RZ, RZ, 0x1 ;  /* 0x00000001ff087424 */ /* 0x000fe200078e00ff */
[----:B------:R-:W-:Y:S01]  /*298b0*/  ISETP.NE.OR P0, PT, R2, RZ, !P0 ;  /* 0x000000ff0200720c */ /* 0x000fe20004705670 */
[----:B------:R-:W-:Y:S01]  /*298c0*/  IMAD.MOV.U32 R0, RZ, RZ, 0x1 ;  /* 0x00000001ff007424 */ /* 0x000fe200078e00ff */
[----:B------:R-:W-:Y:S01]  /*298d0*/  ULDC UR4, c[0x0][0x600] ;  /* 0x0001800000047ab9 */ /* 0x000fe20000000800 */
[----:B------:R-:W-:Y:S01]  /*298e0*/  IMAD.MOV.U32 R6, RZ, RZ, RZ ;  /* 0x000000ffff067224 */ /* 0x000fe200078e00ff */
[----:B------:R-:W-:Y:S01]  /*298f0*/  UMOV UR10, 0x1 ;  /* 0x00000001000a7882 */ /* 0x000fe20000000000 */
[----:B------:R-:W-:-:S02]  /*29900*/  UIADD3 UR24, UR6, 0x1, URZ ;  /* 0x0000000106187890 */ /* 0x000fc4000fffe03f */
[----:B------:R-:W-:Y:S02]  /*29910*/  ULOP3.LUT UR25, UR5, 0x2, URZ, 0xfc, !UPT ;  /* 0x0000000205197892 */ /* 0x000fe4000f8efc3f */
[----:B------:R-:W-:Y:S02]  /*29920*/  UIADD3 UR4, UR4, -0x1, URZ ;  /* 0xffffffff04047890 */ /* 0x000fe4000fffe03f */
[----:B------:R-:W-:Y:S02]  /*29930*/  USHF.L.U32 UR19, UR10, UR8, URZ ;  /* 0x000000080a137299 */ /* 0x000fe4000800063f */
[----:B------:R-:W-:Y:S01]  /*29940*/  ULOP3.LUT UR18, URZ, UR9, URZ, 0x33, !UPT ;  /* 0x000000093f127292 */ /* 0x000fe2000f8e333f */
[----:B------:R-:W-:Y:S01]  /*29950*/  ULDC.64 UR22, c[0x0][0x198] ;  /* 0x0000660000167ab9 */ /* 0x000fe20000000a00 */
[C---:B0-----:R-:W-:Y:S02]  /*29960*/  IMAD.SHL.U32 R14, R10.reuse, 0x100, RZ ;  /* 0x000001000a0e7824 */ /* 0x041fe400078e00ff */
[----:B------:R-:W-:-:S03]  /*29970*/  IMAD.SHL.U32 R10, R10, 0x8000, RZ ;  /* 0x000080000a0a7824 */ /* 0x000fc600078e00ff */
[----:B------:R-:W-:Y:S02]  /*29980*/  LOP3.LUT R14, R14, 0x100, RZ, 0xc0, !PT ;  /* 0x000001000e0e7812 */ /* 0x000fe400078ec0ff */
[----:B------:R-:W-:-:S07]  /*29990*/  LOP3.LUT R10, R10, 0x8000, RZ, 0xc0, !PT ;  /* 0x000080000a0a7812 */ /* 0x000fce00078ec0ff */
.L_x_570:
[----:B------:R-:W-:-:S03]  /*299a0*/  UMOV UR8, 0xffffffff ;  /* 0xffffffff00087882 */ /* 0x000fc60000000000 */
[----:B01----:R-:W-:Y:S05]  /*299b0*/  BRA.DIV UR8, `(.L_x_559) ;  /* 0x0000001208047947 */ /* 0x003fea000b800000 */
[----:B------:R-:W-:-:S13]  /*299c0*/  ELECT P1, URZ, PT ;  /* 0x00000000003f782f */ /* 0x000fda0003820000 */
.L_x_582:
[----:B------:R-:W0:Y:S01]  /*299d0*/  LDC R2, c[0x0][0x28c] ;  /* 0x0000a300ff027b82 */ /* 0x000e220000000800 */
[----:B------:R-:W-:Y:S01]  /*299e0*/  BSSY B1, `(.L_x_560) ;  /* 0x000003d000017945 */ /* 0x000fe20003800000 */
[----:B0-----:R-:W-:-:S13]  /*299f0*/  ISETP.LT.OR P1, PT, R2, 0x1, !P1 ;  /* 0x000000010200780c */ /* 0x001fda0004f21670 */
[----:B------:R-:W-:Y:S05]  /*29a00*/  @P1 BRA `(.L_x_561) ;  /* 0x0000000000e81947 */ /* 0x000fea0003800000 */
[----:B------:R-:W2:Y:S04]  /*29a10*/  LDL.LU R4, [R1+0x468] ;  /* 0x0004680001047983 */ /* 0x000ea80000300800 */
[----:B------:R-:W3:Y:S01]  /*29a20*/  LDL.LU R3, [R1+0x464] ;  /* 0x0004640001037983 */ /* 0x000ee20000300800 */
[----:B------:R-:W-:Y:S02]  /*29a30*/  IMAD.MOV.U32 R13, RZ, RZ, RZ ;  /* 0x000000ffff0d7224 */ /* 0x000fe400078e00ff */
[----:B------:R-:W-:Y:S02]  /*29a40*/  IMAD.U32 R11, RZ, RZ, UR24 ;  /* 0x00000018ff0b7e24 */ /* 0x000fe4000f8e00ff */
[----:B------:R-:W-:Y:S02]  /*29a50*/  IMAD.MOV.U32 R5, RZ, RZ, R6 ;  /* 0x000000ffff057224 */ /* 0x000fe400078e0006 */
[----:B--2---:R-:W-:-:S02]  /*29a60*/  IMAD R2, R4, 0x200, R14 ;  /* 0x0000020004027824 */ /* 0x004fc400078e020e */
[----:B---3--:R-:W-:Y:S02]  /*29a70*/  IMAD.SHL.U32 R4, R3, 0x40, RZ ;  /* 0x0000004003047824 */ /* 0x008fe400078e00ff */
[----:B------:R-:W-:-:S07]  /*29a80*/  IMAD.MOV.U32 R3, RZ, RZ, R0 ;  /* 0x000000ffff037224 */ /* 0x000fce00078e0000 */
.L_x_565:
[----:B------:R-:W0:Y:S01]  /*29a90*/  S2R R12, SR_CgaCtaId ;  /* 0x00000000000c7919 */ /* 0x000e220000008800 */
[----:B------:R-:W-:Y:S01]  /*29aa0*/  MOV R7, 0x400 ;  /* 0x0000040000077802 */ /* 0x000fe20000000f00 */
[----:B------:R-:W1:Y:S03]  /*29ab0*/  @!P2 LDC R9, c[0x0][0x500] ;  /* 0x00014000ff09ab82 */ /* 0x000e660000000800 */
[----:B0-----:R-:W-:Y:S02]  /*29ac0*/  LEA R16, R12, R7, 0x18 ;  /* 0x000000070c107211 */ /* 0x001fe400078ec0ff */
[----:B------:R-:W-:-:S03]  /*29ad0*/  SHF.L.U32 R7, R3, 0x1f, RZ ;  /* 0x0000001f03077819 */ /* 0x000fc600000006ff */
[----:B------:R-:W-:-:S04]  /*29ae0*/  IMAD R12, R5, 0x8, R16 ;  /* 0x00000008050c7824 */ /* 0x000fc800078e0210 */
[----:B------:R-:W0:Y:S02]  /*29af0*/  SYNCS.PHASECHK.TRANS64.TRYWAIT P1, [R12+URZ+0x18], R7 ;  /* 0x000018070c0075a7 */ /* 0x000e24000802017f */
[----:B01----:R-:W-:Y:S05]  /*29b00*/  @!P1 BRA `(.L_x_562) ;  /* 0x0000000c00d09947 */ /* 0x003fea0003800000 */
.L_x_583:
[----:B------:R-:W-:Y:S01]  /*29b10*/  UPRMT UR8, UR25, 0x9910, URZ ;  /* 0x0000991019087896 */ /* 0x000fe2000800003f */
[----:B------:R1:W-:Y:S03]  /*29b20*/  @!P2 SYNCS.ARRIVE.TRANS64 RZ, [R12+URZ], R9 ;  /* 0x000000090cffa9a7 */ /* 0x0003e6000800003f */
[----:B------:R-:W-:-:S06]  /*29b30*/  UISETP.NE.AND UP0, UPT, UR8, 0x2, UPT ;  /* 0x000000020800788c */ /* 0x000fcc000bf05270 */
[----:B------:R-:W-:-:S13]  /*29b40*/  PLOP3.LUT P1, PT, PT, PT, UP0, 0x80, 0x0 ;  /* 0x000000000000781c */ /* 0x000fda0003f2f008 */
[----:B-1----:R-:W-:Y:S05]  /*29b50*/  @P1 BRA `(.L_x_563) ;  /* 0x0000000000041947 */ /* 0x002fea0003800000 */
[----:B------:R-:W-:Y:S01]  /*29b60*/  BPT.TRAP 0x1 ;  /* 0x000000040000795c */ /* 0x000fe20000300000 */
.L_x_563:
[----:B------:R-:W-:Y:S05]  /*29b70*/  @P0 BRA `(.L_x_564) ;  /* 0x0000000000040947 */ /* 0x000fea0003800000 */
[----:B------:R-:W-:Y:S01]  /*29b80*/  BPT.TRAP 0x1 ;  /* 0x000000040000795c */ /* 0x000fe20000300000 */
.L_x_564:
[----:B------:R-:W2:Y:S01]  /*29b90*/  LDL R9, [R1+0x450] ;  /* 0x0004500001097983 */ /* 0x000ea20000100800 */
[----:B------:R-:W-:Y:S01]  /*29ba0*/  R2UR UR13, R16 ;  /* 0x00000000100d72ca */ /* 0x000fe200000e0000 */
[C---:B------:R-:W-:Y:S01]  /*29bb0*/  IMAD R16, R5.reuse, 0x2000, R16 ;  /* 0x0000200005107824 */ /* 0x040fe200078e0210 */
[----:B------:R-:W-:Y:S01]  /*29bc0*/  R2UR UR20, R4 ;  /* 0x00000000041472ca */ /* 0x000fe200000e0000 */
[----:B0-----:R-:W-:Y:S01]  /*29bd0*/  IMAD R7, R5, 0x10000, R10 ;  /* 0x0001000005077824 */ /* 0x001fe200078e020a */
[----:B------:R-:W-:Y:S01]  /*29be0*/  R2UR UR9, R12 ;  /* 0x000000000c0972ca */ /* 0x000fe200000e0000 */
[----:B------:R-:W-:Y:S01]  /*29bf0*/  VIADD R11, R11, 0xffffffff ;  /* 0xffffffff0b0b7836 */ /* 0x000fe20000000000 */
[----:B------:R-:W-:Y:S01]  /*29c00*/  R2UR UR8, R16 ;  /* 0x00000000100872ca */ /* 0x000fe200000e0000 */
[----:B------:R-:W-:Y:S01]  /*29c10*/  UIADD3 UR14, UP0, UR22, 0xf0, URZ ;  /* 0x000000f0160e7890 */ /* 0x000fe2000ff1e03f */
[----:B------:R-:W-:Y:S01]  /*29c20*/  R2UR UR11, R7 ;  /* 0x00000000070b72ca */ /* 0x000fe200000e0000 */
[----:B------:R-:W-:Y:S01]  /*29c30*/  UIADD3 UR28, UP1, UR22, 0x1f0, URZ ;  /* 0x000001f0161c7890 */ /* 0x000fe2000ff3e03f */
[----:B------:R-:W-:Y:S01]  /*29c40*/  R2UR UR10, R13 ;  /* 0x000000000d0a72ca */ /* 0x000fe200000e0000 */
[----:B------:R-:W-:Y:S01]  /*29c50*/  UIADD3.X UR15, URZ, UR23, URZ, UP0, !UPT ;  /* 0x000000173f0f7290 */ /* 0x000fe200087fe43f */
[----:B------:R-:W-:Y:S01]  /*29c60*/  R2UR UR21, R2 ;  /* 0x00000000021572ca */ /* 0x000fe200000e0000 */
[----:B------:R-:W-:Y:S01]  /*29c70*/  VIADD R5, R5, 0x1 ;  /* 0x0000000105057836 */ /* 0x000fe20000000000 */
[----:B------:R-:W-:Y:S01]  /*29c80*/  ISETP.GT.AND P4, PT, R11, 0x1, PT ;  /* 0x000000010b00780c */ /* 0x000fe20003f84270 */
[----:B------:R-:W-:Y:S01]  /*29c90*/  UIADD3.X UR29, URZ, UR23, URZ, UP1, !UPT ;  /* 0x000000173f1d7290 */ /* 0x000fe20008ffe43f */
[----:B------:R-:W-:Y:S01]  /*29ca0*/  VIADD R13, R13, 0x80 ;  /* 0x000000800d0d7836 */ /* 0x000fe20000000000 */
[----:B------:R-:W-:Y:S01]  /*29cb0*/  UMOV UR16, 0x0 ;  /* 0x0000000000107882 */ /* 0x000fe20000000000 */
[----:B------:R-:W-:Y:S01]  /*29cc0*/  UMOV UR17, 0x10000000 ;  /* 0x1000000000117882 */ /* 0x000fe20000000000 */
[----:B------:R-:W-:Y:S01]  /*29cd0*/  UIADD3 UR8, UR8, 0x100, URZ ;  /* 0x0000010008087890 */ /* 0x000fe2000fffe03f */
[----:B------:R-:W-:Y:S01]  /*29ce0*/  ISETP.NE.AND P1, PT, R5, 0x3, PT ;  /* 0x000000030500780c */ /* 0x000fe20003f25270 */
[----:B------:R-:W-:Y:S01]  /*29cf0*/  UIADD3 UR13, UR13, 0x6100, UR11 ;  /* 0x000061000d0d7890 */ /* 0x000fe2000fffe00b */
[----:B------:R-:W-:-:S02]  /*29d00*/  UMOV UR30, 0x30000 ;  /* 0x00030000001e7882 */ /* 0x000fc40000000000 */
[----:B------:R-:W-:Y:S01]  /*29d10*/  UMOV UR11, UR20 ;  /* 0x00000014000b7c82 */ /* 0x000fe20008000000 */
[----:B------:R-:W-:Y:S02]  /*29d20*/  SEL R12, RZ, 0x1, P1 ;  /* 0x00000001ff0c7807 */ /* 0x000fe40000800000 */
[----:B------:R-:W-:Y:S02]  /*29d30*/  SEL R5, R5, RZ, P1 ;  /* 0x000000ff05057207 */ /* 0x000fe40000800000 */
[----:B------:R-:W-:Y:S02]  /*29d40*/  LOP3.LUT R3, R3, R12, RZ, 0x3c, !PT ;  /* 0x0000000c03037212 */ /* 0x000fe400078e3cff */
[----:B--2---:R-:W-:-:S13]  /*29d50*/  R2UR UR12, R9 ;  /* 0x00000000090c72ca */ /* 0x004fda00000e0000 */
[----:B------:R0:W-:Y:S02]  /*29d60*/  UTMALDG.3D [UR8], [UR14], desc[UR16] ;  /* 0x000010080e0075b4 */ /* 0x0001e40008011000 */
[----:B0-----:R-:W-:Y:S01]  /*29d70*/  UMOV UR11, UR21 ;  /* 0x00000015000b7c82 */ /* 0x001fe20008000000 */
[----:B------:R-:W-:Y:S02]  /*29d80*/  UMOV UR8, UR13 ;  /* 0x0000000d00087c82 */ /* 0x000fe40008000000 */
[----:B------:R0:W-:Y:S02]  /*29d90*/  UTMALDG.3D.MULTICAST [UR8], [UR28], UR30, desc[UR16] ;  /* 0x000010081c0073b4 */ /* 0x0001e4000801181e */
[----:B0-----:R-:W-:Y:S05]  /*29da0*/  @P4 BRA `(.L_x_565) ;  /* 0xfffffffc00384947 */ /* 0x001fea000383ffff */
.L_x_561:
[----:B------:R-:W-:Y:S05]  /*29db0*/  BSYNC B1 ;  /* 0x0000000000017941 */ /* 0x000fea0003800000 */
.L_x_560:
[----:B------:R-:W2:Y:S01]  /*29dc0*/  LDL.LU R16, [R1+0x45c] ;  /* 0x00045c0001107983 */ /* 0x000ea20000300800 */
[----:B------:R-:W-:Y:S01]  /*29dd0*/  LOP3.LUT P1, RZ, R8, 0xff, RZ, 0xc0, !PT ;  /* 0x000000ff08ff7812 */ /* 0x000fe2000782c0ff */
[----:B------:R-:W-:Y:S01]  /*29de0*/  VIADD R6, R6, UR6 ;  /* 0x0000000606067c36 */ /* 0x000fe20008000000 */
[----:B------:R-:W-:Y:S01]  /*29df0*/  UISETP.GE.U32.AND UP0, UPT, UR6, 0x3, UPT ;  /* 0x000000030600788c */ /* 0x000fe2000bf06070 */
[----:B------:R-:W3:Y:S01]  /*29e00*/  LDL.LU R15, [R1+0x460] ;  /* 0x00046000010f7983 */ /* 0x000ee20000300800 */
[----:B------:R-:W-:Y:S01]  /*29e10*/  IMAD.MOV.U32 R4, RZ, RZ, -0x1 ;  /* 0xffffffffff047424 */ /* 0x000fe200078e00ff */
[----:B------:R-:W-:Y:S01]  /*29e20*/  ULDC.64 UR8, c[0x0][0x650] ;  /* 0x0001940000087ab9 */ /* 0x000fe20000000a00 */
[----:B------:R-:W-:Y:S01]  /*29e30*/  BSSY B1, `(.L_x_566) ;  /* 0x0000074000017945 */ /* 0x000fe20003800000 */
[----:B------:R-:W-:Y:S02]  /*29e40*/  PRMT R8, RZ, 0x7610, R8 ;  /* 0x00007610ff087816 */ /* 0x000fe40000000008 */
[----:B------:R-:W-:-:S04]  /*29e50*/  PLOP3.LUT P4, PT, PT, PT, UP0, 0x80, 0x0 ;  /* 0x000000000000781c */ /* 0x000fc80003f8f008 */
[----:B------:R-:W0:Y:S01]  /*29e60*/  @P1 S2R R3, SR_CgaCtaId ;  /* 0x0000000000031919 */ /* 0x000e220000008800 */
[----:B------:R-:W-:-:S04]  /*29e70*/  @P1 MOV R2, 0x400 ;  /* 0x0000040000021802 */ /* 0x000fc80000000f00 */
[----:B0-----:R-:W-:-:S04]  /*29e80*/  @P1 LEA R2, R3, R2, 0x18 ;  /* 0x0000000203021211 */ /* 0x001fc800078ec0ff */
[----:B------:R0:W-:Y:S01]  /*29e90*/  @P1 SYNCS.ARRIVE.TRANS64.A1T0 RZ, [R2+URZ+0x68], RZ ;  /* 0x000068ff02ff19a7 */ /* 0x0001e2000810003f */
[----:B------:R-:W-:Y:S01]  /*29ea0*/  ISETP.GT.U32.AND P1, PT, R6, 0x2, PT ;  /* 0x000000020600780c */ /* 0x000fe20003f24070 */
[----:B0-----:R-:W-:-:S05]  /*29eb0*/  IMAD.U32 R2, RZ, RZ, UR6 ;  /* 0x00000006ff027e24 */ /* 0x001fca000f8e00ff */
[----:B------:R-:W-:Y:S01]  /*29ec0*/  ISETP.LT.U32.AND P1, PT, R2, 0x3, P1 ;  /* 0x000000030200780c */ /* 0x000fe20000f21070 */
[----:B------:R-:W-:-:S05]  /*29ed0*/  IMAD.WIDE.U32 R2, R6, -0x55555555, RZ ;  /* 0xaaaaaaab06027825 */ /* 0x000fca00078e00ff */
[----:B------:R-:W-:Y:S02]  /*29ee0*/  SHF.R.U32.HI R5, RZ, 0x1, R3 ;  /* 0x00000001ff057819 */ /* 0x000fe40000011603 */
[----:B------:R-:W-:Y:S02]  /*29ef0*/  SEL R3, RZ, 0x1, !P1 ;  /* 0x00000001ff037807 */ /* 0x000fe40004800000 */
[----:B------:R-:W-:Y:S01]  /*29f00*/  PRMT R2, RZ, 0x7610, R2 ;  /* 0x00007610ff027816 */ /* 0x000fe20000000002 */
[----:B------:R-:W-:Y:S01]  /*29f10*/  IMAD R6, R5, -0x3, R6 ;  /* 0xfffffffd05067824 */ /* 0x000fe200078e0206 */
[----:B------:R-:W-:Y:S01]  /*29f20*/  LOP3.LUT R0, R0, R3, RZ, 0x3c, !PT ;  /* 0x0000000300007212 */ /* 0x000fe200078e3cff */
[----:B------:R-:W-:-:S03]  /*29f30*/  IMAD.MOV.U32 R3, RZ, RZ, -0x1 ;  /* 0xffffffffff037424 */ /* 0x000fc600078e00ff */
[----:B------:R-:W-:Y:S01]  /*29f40*/  @P4 LOP3.LUT R0, R0, 0x1, R5, 0x78, !PT ;  /* 0x0000000100004812 */ /* 0x000fe200078e7805 */
[----:B------:R-:W-:Y:S01]  /*29f50*/  IMAD.MOV.U32 R5, RZ, RZ, -0x1 ;  /* 0xffffffffff057424 */ /* 0x000fe200078e00ff */
[----:B---3--:R-:W-:-:S04]  /*29f60*/  IADD3 R15, P1, R15, UR26, RZ ;  /* 0x0000001a0f0f7c10 */ /* 0x008fc8000ff3e0ff */
[----:B--2---:R-:W-:Y:S01]  /*29f70*/  IADD3.X R16, R16, UR7, RZ, P1, !PT ;  /* 0x0000000710107c10 */ /* 0x004fe20008ffe4ff */
[----:B------:R0:W-:Y:S01]  /*29f80*/  STL [R1+0x460], R15 ;  /* 0x0004600f01007387 */ /* 0x0001e20000100800 */
[----:B------:R-:W-:-:S03]  /*29f90*/  ISETP.GE.U32.AND P1, PT, R15, UR8, PT ;  /* 0x000000080f007c0c */ /* 0x000fc6000bf26070 */
[----:B------:R0:W-:Y:S01]  /*29fa0*/  STL [R1+0x45c], R16 ;  /* 0x00045c1001007387 */ /* 0x0001e20000100800 */
[----:B------:R-:W-:-:S03]  /*29fb0*/  ISETP.GE.U32.AND.EX P1, PT, R16, UR9, PT, P1 ;  /* 0x0000000910007c0c */ /* 0x000fc6000bf26110 */
[----:B------:R0:W-:Y:S04]  /*29fc0*/  STL [R1+0x464], R5 ;  /* 0x0004640501007387 */ /* 0x0001e80000100800 */
[----:B------:R0:W-:Y:S04]  /*29fd0*/  STL [R1+0x468], R4 ;  /* 0x0004680401007387 */ /* 0x0001e80000100800 */
[----:B------:R0:W-:Y:S02]  /*29fe0*/  STL [R1+0x450], R3 ;  /* 0x0004500301007387 */ /* 0x0001e40000100800 */
[----:B------:R-:W-:Y:S05]  /*29ff0*/  @P1 BRA `(.L_x_567) ;  /* 0x00000004005c1947 */ /* 0x000fea0003800000 */
[----:B------:R-:W1:Y:S01]  /*2a000*/  S2R R7, SR_CTAID.X ;  /* 0x0000000000077919 */ /* 0x000e620000002500 */
[----:B------:R-:W-:Y:S01]  /*2a010*/  ULDC UR8, c[0x0][0x150] ;  /* 0x0000540000087ab9 */ /* 0x000fe20000000800 */
[----:B0-----:R-:W0:Y:S01]  /*2a020*/  LDC R4, c[0x0][0x144] ;  /* 0x00005100ff047b82 */ /* 0x001e220000000800 */
[----:B------:R-:W-:Y:S01]  /*2a030*/  ULDC UR11, c[0x0][0x630] ;  /* 0x00018c00000b7ab9 */ /* 0x000fe20000000800 */
[----:B------:R-:W2:Y:S06]  /*2a040*/  S2R R5, SR_CTAID.Y ;  /* 0x0000000000057919 */ /* 0x000eac0000002600 */
[----:B------:R-:W3:Y:S01]  /*2a050*/  LDC R12, c[0x0][0x148] ;  /* 0x00005200ff0c7b82 */ /* 0x000ee20000000800 */
[----:B-1----:R-:W-:-:S02]  /*2a060*/  I2FP.F32.U32 R2, R7 ;  /* 0x0000000700027245 */ /* 0x002fc40000201000 */
[----:B--2---:R-:W-:-:S03]  /*2a070*/  I2FP.F32.U32 R3, R5 ;  /* 0x0000000500037245 */ /* 0x004fc60000201000 */
[----:B------:R-:W-:Y:S01]  /*2a080*/  FMUL R2, R2, UR8 ;  /* 0x0000000802027c20 */ /* 0x000fe20008400000 */
[----:B------:R-:W-:Y:S02]  /*2a090*/  ULDC UR8, c[0x0][0x154] ;  /* 0x0000550000087ab9 */ /* 0x000fe40000000800 */
[----:B------:R-:W-:Y:S01]  /*2a0a0*/  FMUL R9, R3, UR8 ;  /* 0x0000000803097c20 */ /* 0x000fe20008400000 */
[----:B------:R-:W-:Y:S02]  /*2a0b0*/  ULDC.64 UR8, c[0x0][0x628] ;  /* 0x00018a0000087ab9 */ /* 0x000fe40000000a00 */
[----:B------:R-:W1:Y:S01]  /*2a0c0*/  F2I.U32.TRUNC.NTZ R2, R2 ;  /* 0x0000000200027305 */ /* 0x000e62000020f000 */
[----:B------:R-:W-:-:S04]  /*2a0d0*/  ISETP.NE.U32.AND P1, PT, RZ, UR8, PT ;  /* 0x00000008ff007c0c */ /* 0x000fc8000bf25070 */
[----:B------:R-:W-:-:S03]  /*2a0e0*/  ISETP.NE.AND.EX P1, PT, RZ, UR9, PT, P1 ;  /* 0x00000009ff007c0c */ /* 0x000fc6000bf25310 */
[----:B------:R-:W2:Y:S01]  /*2a0f0*/  F2I.U32.TRUNC.NTZ R9, R9 ;  /* 0x0000000900097305 */ /* 0x000ea2000020f000 */
[----:B-1----:R-:W-:Y:S02]  /*2a100*/  IMAD.MOV R3, RZ, RZ, -R2 ;  /* 0x000000ffff037224 */ /* 0x002fe400078e0a02 */
[----:B------:R-:W-:Y:S02]  /*2a110*/  IMAD.MOV.U32 R2, RZ, RZ, R15 ;  /* 0x000000ffff027224 */ /* 0x000fe400078e000f */
[----:B0-----:R-:W-:Y:S02]  /*2a120*/  IMAD R7, R4, R3, R7 ;  /* 0x0000000304077224 */ /* 0x001fe400078e0207 */
[----:B--2---:R-:W-:-:S04]  /*2a130*/  IMAD.MOV R3, RZ, RZ, -R9 ;  /* 0x000000ffff037224 */ /* 0x004fc800078e0a09 */
[----:B---3--:R-:W-:Y:S02]  /*2a140*/  @P3 IMAD R7, R12, R3, R5 ;  /* 0x000000030c073224 */ /* 0x008fe400078e0205 */
[----:B------:R-:W-:Y:S01]  /*2a150*/  IMAD.MOV.U32 R3, RZ, RZ, R16 ;  /* 0x000000ffff037224 */ /* 0x000fe200078e0010 */
[----:B------:R-:W-:Y:S06]  /*2a160*/  @!P1 BRA `(.L_x_568) ;  /* 0x0000000000289947 */ /* 0x000fec0003800000 */
[----:B------:R-:W-:Y:S02]  /*2a170*/  ULDC UR10, c[0x0][0x634] ;  /* 0x00018d00000a7ab9 */ /* 0x000fe40000000800 */
[----:B------:R-:W-:-:S05]  /*2a180*/  IADD3 R3, P1, R15, UR10, RZ ;  /* 0x0000000a0f037c10 */ /* 0x000fca000ff3e0ff */
[----:B------:R-:W-:-:S04]  /*2a190*/  IMAD.X R9, RZ, RZ, R16, P1 ;  /* 0x000000ffff097224 */ /* 0x000fc800008e0610 */
[----:B------:R-:W-:-:S04]  /*2a1a0*/  IMAD.WIDE.U32 R4, R9, UR8, RZ ;  /* 0x0000000809047c25 */ /* 0x000fc8000f8e00ff */
[----:B------:R-:W-:-:S04]  /*2a1b0*/  IMAD.WIDE.U32 R4, P1, R3, UR9, R4 ;  /* 0x0000000903047c25 */ /* 0x000fc8000f820004 */
[----:B------:R-:W-:-:S04]  /*2a1c0*/  IMAD.WIDE.U32 R2, R3, UR8, RZ ;  /* 0x0000000803027c25 */ /* 0x000fc8000f8e00ff */
[----:B------:R-:W-:Y:S01]  /*2a1d0*/  IMAD.MOV.U32 R2, RZ, RZ, R5 ;  /* 0x000000ffff027224 */ /* 0x000fe200078e0005 */
[----:B------:R-:W-:Y:S01]  /*2a1e0*/  IADD3 RZ, P4, R3, R4, RZ ;  /* 0x0000000403ff7210 */ /* 0x000fe20007f9e0ff */
[----:B------:R-:W-:-:S04]  /*2a1f0*/  IMAD.X R3, RZ, RZ, RZ, P1 ;  /* 0x000000ffff037224 */ /* 0x000fc800008e06ff */
[----:B------:R-:W-:-:S08]  /*2a200*/  IMAD.WIDE.U32.X R2, R9, UR9, R2, P4 ;  /* 0x0000000909027c25 */ /* 0x000fd0000a0e0402 */
.L_x_568:
[--C-:B------:R-:W-:Y:S01]  /*2a210*/  SHF.R.U64 R9, R2, UR11, R3.reuse ;  /* 0x0000000b02097c19 */ /* 0x100fe20008001203 */
[----:B------:R-:W-:Y:S01]  /*2a220*/  ULDC.64 UR8, c[0x0][0x620] ;  /* 0x0001880000087ab9 */ /* 0x000fe20000000a00 */
[----:B------:R-:W-:Y:S01]  /*2a230*/  SHF.R.U32.HI R2, RZ, UR11, R3 ;  /* 0x0000000bff027c19 */ /* 0x000fe20008011603 */
[----:B------:R-:W-:Y:S01]  /*2a240*/  IMAD.MOV.U32 R3, RZ, RZ, R16 ;  /* 0x000000ffff037224 */ /* 0x000fe200078e0010 */
[----:B------:R-:W-:Y:S01]  /*2a250*/  IADD3 R11, P1, RZ, -R9, RZ ;  /* 0x80000009ff0b7210 */ /* 0x000fe20007f3e0ff */
[----:B------:R-:W-:-:S04]  /*2a260*/  ULDC.64 UR10, c[0x0][0x640] ;  /* 0x00019000000a7ab9 */ /* 0x000fc80000000a00 */
[----:B------:R-:W-:Y:S01]  /*2a270*/  IMAD.X R2, RZ, RZ, ~R2, P1 ;  /* 0x000000ffff027224 */ /* 0x000fe200008e0e02 */
[----:B------:R-:W-:-:S03]  /*2a280*/  ISETP.NE.U32.AND P1, PT, RZ, UR10, PT ;  /* 0x0000000aff007c0c */ /* 0x000fc6000bf25070 */
[----:B------:R-:W-:Y:S01]  /*2a290*/  IMAD R2, R2, UR8, RZ ;  /* 0x0000000802027c24 */ /* 0x000fe2000f8e02ff */
[----:B------:R-:W-:-:S03]  /*2a2a0*/  ISETP.NE.AND.EX P1, PT, RZ, UR11, PT, P1 ;  /* 0x0000000bff007c0c */ /* 0x000fc6000bf25310 */
[----:B------:R-:W-:Y:S02]  /*2a2b0*/  IMAD R5, R11, UR9, R2 ;  /* 0x000000090b057c24 */ /* 0x000fe4000f8e0202 */
[----:B------:R-:W-:-:S04]  /*2a2c0*/  IMAD.MOV.U32 R2, RZ, RZ, R15 ;  /* 0x000000ffff027224 */ /* 0x000fc800078e000f */
[----:B------:R-:W-:Y:S01]  /*2a2d0*/  IMAD.WIDE.U32 R2, R11, UR8, R2 ;  /* 0x000000080b027c25 */ /* 0x000fe2000f8e0002 */
[----:B------:R-:W-:-:S03]  /*2a2e0*/  ULDC UR8, c[0x0][0x618] ;  /* 0x0001860000087ab9 */ /* 0x000fc60000000800 */
[----:B------:R-:W-:-:S05]  /*2a2f0*/  IMAD.IADD R3, R3, 0x1, R5 ;  /* 0x0000000103037824 */ /* 0x000fca00078e0205 */
[--C-:B------:R-:W-:Y:S02]  /*2a300*/  SHF.R.U64 R11, R2, UR8, R3.reuse ;  /* 0x00000008020b7c19 */ /* 0x100fe40008001203 */
[----:B------:R-:W-:Y:S01]  /*2a310*/  SHF.R.U32.HI R2, RZ, UR8, R3 ;  /* 0x00000008ff027c19 */ /* 0x000fe20008011603 */
[----:B------:R-:W-:-:S03]  /*2a320*/  ULDC UR8, c[0x0][0x608] ;  /* 0x0001820000087ab9 */ /* 0x000fc60000000800 */
[--C-:B------:R-:W-:Y:S02]  /*2a330*/  SHF.R.U64 R12, R11, UR8, R2.reuse ;  /* 0x000000080b0c7c19 */ /* 0x100fe40008001202 */
[----:B------:R-:W-:Y:S01]  /*2a340*/  SHF.R.U32.HI R3, RZ, UR8, R2 ;  /* 0x00000008ff037c19 */ /* 0x000fe20008011602 */
[----:B------:R-:W-:-:S03]  /*2a350*/  ULDC UR8, c[0x0][0x658] ;  /* 0x0001960000087ab9 */ /* 0x000fc60000000800 */
[--C-:B------:R-:W-:Y:S02]  /*2a360*/  SHF.R.U64 R13, R12, UR8, R3.reuse ;  /* 0x000000080c0d7c19 */ /* 0x100fe40008001203 */
[----:B------:R-:W-:-:S03]  /*2a370*/  SHF.R.U32.HI R15, RZ, UR8, R3 ;  /* 0x00000008ff0f7c19 */ /* 0x000fc60008011603 */
[----:B------:R-:W-:Y:S02]  /*2a380*/  IMAD.MOV.U32 R2, RZ, RZ, R13 ;  /* 0x000000ffff027224 */ /* 0x000fe400078e000d */
        /* <DEDUP_REMOVED lines=12> */
.L_x_569:
[----:B------:R-:W-:Y:S01]  /*2a450*/  ULDC UR8, c[0x0][0x648] ;  /* 0x0001920000087ab9 */ /* 0x000fe20000000800 */
[----:B------:R-:W-:Y:S02]  /*2a460*/  LOP3.LUT R12, R12, UR18, RZ, 0xc0, !PT ;  /* 0x000000120c0c7c12 */ /* 0x000fe4000f8ec0ff */
[----:B------:R-:W-:Y:S01]  /*2a470*/  SHF.R.U64 R3, R2, UR8, R3 ;  /* 0x0000000802037c19 */ /* 0x000fe20008001203 */
[----:B------:R-:W-:-:S04]  /*2a480*/  ULDC UR8, c[0x0][0x638] ;  /* 0x00018e0000087ab9 */ /* 0x000fc80000000800 */
[----:B------:R-:W-:Y:S02]  /*2a490*/  IMAD.MOV R2, RZ, RZ, -R3 ;  /* 0x000000ffff027224 */ /* 0x000fe400078e0a03 */
[----:B------:R-:W-:Y:S02]  /*2a4a0*/  IMAD R12, R3, UR19, R12 ;  /* 0x00000013030c7c24 */ /* 0x000fe4000f8e020c */
[----:B------:R-:W-:Y:S01]  /*2a4b0*/  IMAD R13, R2, UR8, R13 ;  /* 0x00000008020d7c24 */ /* 0x000fe2000f8e020d */
[----:B------:R-:W-:Y:S01]  /*2a4c0*/  ULDC UR8, c[0x0][0x610] ;  /* 0x0001840000087ab9 */ /* 0x000fe20000000800 */
[----:B------:R-:W-:Y:S01]  /*2a4d0*/  LOP3.LUT R2, R11, UR4, RZ, 0xc0, !PT ;  /* 0x000000040b027c12 */ /* 0x000fe2000f8ec0ff */
[----:B------:R-:W-:Y:S01]  /*2a4e0*/  IMAD R7, R12, UR8, R7 ;  /* 0x000000080c077c24 */ /* 0x000fe2000f8e0207 */
[----:B------:R-:W-:-:S03]  /*2a4f0*/  ULDC UR8, c[0x0][0x600] ;  /* 0x0001800000087ab9 */ /* 0x000fc60000000800 */
[----:B------:R-:W-:-:S05]  /*2a500*/  IMAD R2, R13, UR8, R2 ;  /* 0x000000080d027c24 */ /* 0x000fca000f8e0202 */
[----:B------:R-:W-:Y:S02]  /*2a510*/  SEL R4, R2, R7, !P3 ;  /* 0x0000000702047207 */ /* 0x000fe40005800000 */
[----:B------:R-:W-:Y:S01]  /*2a520*/  SEL R3, R7, R2, !P3 ;  /* 0x0000000207037207 */ /* 0x000fe20005800000 */
[----:B------:R-:W-:Y:S02]  /*2a530*/  IMAD.MOV.U32 R2, RZ, RZ, 0x1 ;  /* 0x00000001ff027424 */ /* 0x000fe400078e00ff */
[----:B------:R1:W-:Y:S04]  /*2a540*/  STL [R1+0x468], R4 ;  /* 0x0004680401007387 */ /* 0x0003e80000100800 */
[----:B------:R1:W-:Y:S04]  /*2a550*/  STL [R1+0x464], R3 ;  /* 0x0004640301007387 */ /* 0x0003e80000100800 */
[----:B------:R1:W-:Y:S02]  /*2a560*/  STL [R1+0x450], R9 ;  /* 0x0004500901007387 */ /* 0x0003e40000100800 */
.L_x_567:
[----:B------:R-:W-:Y:S05]  /*2a570*/  BSYNC B1 ;  /* 0x0000000000017941 */ /* 0x000fea0003800000 */
.L_x_566:
[----:B------:R-:W-:-:S13]  /*2a580*/  LOP3.LUT P1, RZ, R2, 0xff, RZ, 0xc0, !PT ;  /* 0x000000ff02ff7812 */ /* 0x000fda000782c0ff */
[----:B------:R-:W-:Y:S05]  /*2a590*/  @P1 BRA `(.L_x_570) ;  /* 0xfffffff400001947 */ /* 0x000fea000383ffff */
[----:B------:R-:W-:Y:S05]  /*2a5a0*/  BSYNC B0 ;  /* 0x0000000000007941 */ /* 0x000fea0003800000 */
.L_x_558:
[----:B------:R-:W-:-:S03]  /*2a5b0*/  UMOV UR8, 0xffffffff ;  /* 0xffffffff00087882 */ /* 0x000fc60000000000 */
[----:B------:R-:W-:Y:S05]  /*2a5c0*/  BRA.DIV UR8, `(.L_x_571) ;  /* 0x0000000608347947 */ /* 0x000fea000b800000 */
[----:B------:R-:W-:-:S13]  /*2a5d0*/  ELECT P0, URZ, PT ;  /* 0x00000000003f782f */ /* 0x000fda0003800000 */
.L_x_586:
[----:B------:R-:W-:Y:S04]  /*2a5e0*/  BSSY B0, `(.L_x_572) ;  /* 0x0000023000007945 */ /* 0x000fe80003800000 */
[----:B------:R-:W-:Y:S05]  /*2a5f0*/  @!P0 BRA `(.L_x_573) ;  /* 0x0000000000848947 */ /* 0x000fea0003800000 */
[----:B------:R-:W-:-:S04]  /*2a600*/  ULOP3.LUT UR8, UR5, 0x2, URZ, 0xfc, !UPT ;  /* 0x0000000205087892 */ /* 0x000fc8000f8efc3f */
[----:B------:R-:W-:-:S06]  /*2a610*/  UISETP.NE.AND UP0, UPT, UR8, 0x3, UPT ;  /* 0x000000030800788c */ /* 0x000fcc000bf05270 */
[----:B------:R-:W-:-:S13]  /*2a620*/  PLOP3.LUT P0, PT, PT, PT, UP0, 0x80, 0x0 ;  /* 0x000000000000781c */ /* 0x000fda0003f0f008 */
[----:B------:R-:W-:Y:S05]  /*2a630*/  @!P0 BRA `(.L_x_574) ;  /* 0x0000000000048947 */ /* 0x000fea0003800000 */
[----:B------:R-:W-:Y:S01]  /*2a640*/  BPT.TRAP 0x1 ;  /* 0x000000040000795c */ /* 0x000fe20000300000 */
.L_x_574:
[----:B01----:R-:W0:Y:S01]  /*2a650*/  S2R R3, SR_CgaCtaId ;  /* 0x0000000000037919 */ /* 0x003e220000008800 */
[----:B------:R-:W-:-:S04]  /*2a660*/  MOV R2, 0x400 ;  /* 0x0000040000027802 */ /* 0x000fc80000000f00 */
[----:B0-----:R-:W-:Y:S02]  /*2a670*/  LEA R3, R3, R2, 0x18 ;  /* 0x0000000203037211 */ /* 0x001fe400078ec0ff */
[----:B------:R-:W-:-:S03]  /*2a680*/  SHF.L.U32 R2, R0, 0x1f, RZ ;  /* 0x0000001f00027819 */ /* 0x000fc600000006ff */
[----:B------:R-:W-:-:S04]  /*2a690*/  VIADD R3, R3, 0x18 ;  /* 0x0000001803037836 */ /* 0x000fc80000000000 */
[----:B------:R-:W-:-:S04]  /*2a6a0*/  IMAD R5, R6, 0x8, R3 ;  /* 0x0000000806057824 */ /* 0x000fc800078e0203 */
[----:B------:R-:W0:Y:S02]  /*2a6b0*/  SYNCS.PHASECHK.TRANS64.TRYWAIT P0, [R5+URZ], R2 ;  /* 0x00000002050075a7 */ /* 0x000e24000800017f */
[----:B0-----:R-:W-:Y:S05]  /*2a6c0*/  @!P0 BRA `(.L_x_575) ;  /* 0x0000000400188947 */ /* 0x001fea0003800000 */
.L_x_587:
[----:B------:R-:W-:-:S05]  /*2a6d0*/  VIADD R6, R6, 0x1 ;  /* 0x0000000106067836 */ /* 0x000fca0000000000 */
[----:B------:R-:W-:-:S04]  /*2a6e0*/  ISETP.NE.AND P0, PT, R6, 0x3, PT ;  /* 0x000000030600780c */ /* 0x000fc80003f05270 */
[----:B0-----:R-:W-:Y:S02]  /*2a6f0*/  SEL R5, RZ, 0x1, P0 ;  /* 0x00000001ff057807 */ /* 0x001fe40000000000 */
[----:B------:R-:W-:Y:S02]  /*2a700*/  SEL R6, R6, RZ, P0 ;  /* 0x000000ff06067207 */ /* 0x000fe40000000000 */
[----:B------:R-:W-:-:S03]  /*2a710*/  LOP3.LUT R5, R0, R5, RZ, 0x3c, !PT ;  /* 0x0000000500057212 */ /* 0x000fc600078e3cff */
[----:B------:R-:W-:Y:S01]  /*2a720*/  IMAD R7, R6, 0x8, R3 ;  /* 0x0000000806077824 */ /* 0x000fe200078e0203 */
[----:B------:R-:W-:-:S04]  /*2a730*/  SHF.L.U32 R0, R5, 0x1f, RZ ;  /* 0x0000001f05007819 */ /* 0x000fc800000006ff */
[----:B------:R-:W0:Y:S02]  /*2a740*/  SYNCS.PHASECHK.TRANS64.TRYWAIT P0, [R7+URZ], R0 ;  /* 0x00000000070075a7 */ /* 0x000e24000800017f */
[----:B0-----:R-:W-:Y:S05]  /*2a750*/  @!P0 BRA `(.L_x_576) ;  /* 0x0000000400088947 */ /* 0x001fea0003800000 */
.L_x_588:
[----:B0-----:R-:W-:-:S05]  /*2a760*/  VIADD R0, R6, 0x1 ;  /* 0x0000000106007836 */ /* 0x001fca0000000000 */
[----:B------:R-:W-:-:S04]  /*2a770*/  ISETP.NE.AND P0, PT, R0, 0x3, PT ;  /* 0x000000030000780c */ /* 0x000fc80003f05270 */
[----:B------:R-:W-:Y:S02]  /*2a780*/  SEL R2, RZ, 0x1, P0 ;  /* 0x00000001ff027807 */ /* 0x000fe40000000000 */
[----:B------:R-:W-:Y:S02]  /*2a790*/  SEL R0, R0, RZ, P0 ;  /* 0x000000ff00007207 */ /* 0x000fe40000000000 */
[----:B------:R-:W-:-:S03]  /*2a7a0*/  LOP3.LUT R2, R5, R2, RZ, 0x3c, !PT ;  /* 0x0000000205027212 */ /* 0x000fc600078e3cff */
[----:B------:R-:W-:Y:S01]  /*2a7b0*/  IMAD R3, R0, 0x8, R3 ;  /* 0x0000000800037824 */ /* 0x000fe200078e0203 */
[----:B------:R-:W-:-:S07]  /*2a7c0*/  SHF.L.U32 R0, R2, 0x1f, RZ ;  /* 0x0000001f02007819 */ /* 0x000fce00000006ff */
.L_x_577:
[----:B0-----:R0:W1:Y:S02]  /*2a7d0*/  SYNCS.PHASECHK.TRANS64.TRYWAIT P0, [R3+URZ], R0 ;  /* 0x00000000030075a7 */ /* 0x001064000800017f */
[----:B-1----:R-:W-:Y:S05]  /*2a7e0*/  @!P0 NANOSLEEP.SYNCS 0x989680 ;  /* 0x009896800000895d */ /* 0x002fea0003900000 */
[----:B------:R-:W1:Y:S02]  /*2a7f0*/  @!P0 SYNCS.PHASECHK.TRANS64 P0, [R3+URZ], R0 ;  /* 0x00000000030085a7 */ /* 0x000e64000800007f */
[----:B-1----:R-:W-:Y:S05]  /*2a800*/  @!P0 BRA `(.L_x_577) ;  /* 0xfffffffc00f08947 */ /* 0x002fea000383ffff */
.L_x_573:
[----:B------:R-:W-:Y:S05]  /*2a810*/  BSYNC B0 ;  /* 0x0000000000007941 */ /* 0x000fea0003800000 */
.L_x_572:
[----:B------:R-:W-:Y:S05]  /*2a820*/  EXIT ;  /* 0x000000000000794d */ /* 0x000fea0003800000 */
.L_x_19:
[----:B--2---:R-:W-:-:S04]  /*2a830*/  IMAD.U32 R3, RZ, RZ, UR14 ;  /* 0x0000000eff037e24 */ /* 0x004fc8000f8e00ff */
[----:B------:R2:W3:Y:S03]  /*2a840*/  SYNCS.PHASECHK.TRANS64.TRYWAIT P0, [R3+URZ+-0x8], R0 ;  /* 0xfffff800030075a7 */ /* 0x0004e6000800017f */
[----:B---3--:R-:W-:Y:S05]  /*2a850*/  @!P0 NANOSLEEP.SYNCS 0x989680 ;  /* 0x009896800000895d */ /* 0x008fea0003900000 */
[----:B------:R-:W3:Y:S02]  /*2a860*/  @!P0 SYNCS.PHASECHK.TRANS64 P0, [R3+URZ+-0x8], R0 ;  /* 0xfffff800030085a7 */ /* 0x000ee4000800007f */
[----:B---3--:R-:W-:Y:S05]  /*2a870*/  @!P0 BRA `(.L_x_19) ;  /* 0xfffffffc00ec8947 */ /* 0x008fea000383ffff */
[----:B------:R-:W-:Y:S05]  /*2a880*/  BRA `(.L_x_578) ;  /* 0xfffffd6c00e87947 */ /* 0x000fea000383ffff */
.L_x_24:
[----:B-1----:R-:W-:-:S04]  /*2a890*/  IMAD.U32 R3, RZ, RZ, UR20 ;  /* 0x00000014ff037e24 */ /* 0x002fc8000f8e00ff */
[----:B------:R1:W2:Y:S03]  /*2a8a0*/  SYNCS.PHASECHK.TRANS64.TRYWAIT P0, [R3+URZ], R0 ;  /* 0x00000000030075a7 */ /* 0x0002a6000800017f */
[----:B--2---:R-:W-:Y:S05]  /*2a8b0*/  @!P0 NANOSLEEP.SYNCS 0x989680 ;  /* 0x009896800000895d */ /* 0x004fea0003900000 */
[----:B------:R-:W2:Y:S02]  /*2a8c0*/  @!P0 SYNCS.PHASECHK.TRANS64 P0, [R3+URZ], R0 ;  /* 0x00000000030085a7 */ /* 0x000ea4000800007f */
[----:B--2---:R-:W-:Y:S05]  /*2a8d0*/  @!P0 BRA `(.L_x_24) ;  /* 0xfffffffc00ec8947 */ /* 0x004fea000383ffff */
[----:B------:R-:W-:Y:S05]  /*2a8e0*/  BRA `(.L_x_23) ;  /* 0xfffffd88003c7947 */ /* 0x000fea000383ffff */
.L_x_30:
[----:B-----5:R1:W-:Y:S02]  /*2a8f0*/  STL [R1+0x480], R2 ;  /* 0x0004800201007387 */ /* 0x0203e40000100800 */
[----:B-1----:R-:W-:-:S04]  /*2a900*/  IMAD.U32 R2, RZ, RZ, UR22 ;  /* 0x00000016ff027e24 */ /* 0x002fc8000f8e00ff */
[----:B------:R1:W2:Y:S03]  /*2a910*/  SYNCS.PHASECHK.TRANS64.TRYWAIT P0, [R2+URZ], R0 ;  /* 0x00000000020075a7 */ /* 0x0002a6000800017f */
[----:B--2---:R-:W-:Y:S05]  /*2a920*/  @!P0 NANOSLEEP.SYNCS 0x989680 ;  /* 0x009896800000895d */ /* 0x004fea0003900000 */
[----:B------:R1:W2:Y:S02]  /*2a930*/  @!P0 SYNCS.PHASECHK.TRANS64 P0, [R2+URZ], R0 ;  /* 0x00000000020085a7 */ /* 0x0002a4000800007f */
[----:B-1----:R1:W5:Y:S02]  /*2a940*/  LDL.LU R2, [R1+0x480] ;  /* 0x0004800001027983 */ /* 0x0023640000300800 */
[----:B-12---:R-:W-:Y:S05]  /*2a950*/  @!P0 BRA `(.L_x_30) ;  /* 0xfffffffc00e48947 */ /* 0x006fea000383ffff */
[----:B------:R-:W-:Y:S05]  /*2a960*/  BRA `(.L_x_29) ;  /* 0xfffffde800e87947 */ /* 0x000fea000383ffff */
.L_x_38:
[----:B0-----:R-:W-:-:S04]  /*2a970*/  IMAD.U32 R25, RZ, RZ, UR14 ;  /* 0x0000000eff197e24 */ /* 0x001fc8000f8e00ff */
[----:B------:R0:W1:Y:S03]  /*2a980*/  SYNCS.PHASECHK.TRANS64.TRYWAIT P0, [R25+URZ+0x8], R0 ;  /* 0x00000800190075a7 */ /* 0x000066000800017f */
[----:B-1----:R-:W-:Y:S05]  /*2a990*/  @!P0 NANOSLEEP.SYNCS 0x989680 ;  /* 0x009896800000895d */ /* 0x002fea0003900000 */
[----:B------:R-:W1:Y:S02]  /*2a9a0*/  @!P0 SYNCS.PHASECHK.TRANS64 P0, [R25+URZ+0x8], R0 ;  /* 0x00000800190085a7 */ /* 0x000e64000800007f */
[----:B-1----:R-:W-:Y:S05]  /*2a9b0*/  @!P0 BRA `(.L_x_38) ;  /* 0xfffffffc00ec8947 */ /* 0x002fea000383ffff */
[----:B------:R-:W-:Y:S05]  /*2a9c0*/  BRA `(.L_x_579) ;  /* 0xfffffeac00fc7947 */ /* 0x000fea000383ffff */
.L_x_559:
[----:B------:R-:W-:Y:S01]  /*2a9d0*/  BSSY B1, `(.L_x_580) ;  /* 0x0000006000017945 */ /* 0x000fe20003800000 */
[----:B------:R-:W-:-:S07]  /*2a9e0*/  IMAD.MOV.U32 R2, RZ, RZ, -0x1 ;  /* 0xffffffffff027424 */ /* 0x000fce00078e00ff */
[----:B------:R-:W-:Y:S05]  /*2a9f0*/  WARPSYNC.COLLECTIVE R2, `(.L_x_581) ;  /* 0x00000000020c7348 */ /* 0x000fea0003c00000 */
[----:B------:R-:W-:Y:S02]  /*2aa00*/  ELECT P1, UR62, PT ;  /* 0x00000000003e782f */ /* 0x000fe40003820000 */
[----:B------:R-:W-:Y:S01]  /*2aa10*/  MOV R2, UR62 ;  /* 0x0000003e00027c02 */ /* 0x000fe20008000f00 */
[----:B------:R-:W-:Y:S10]  /*2aa20*/  ENDCOLLECTIVE ;  /* 0x000000000000791b */ /* 0x000ff40003800000 */
.L_x_581:
[----:B------:R-:W-:Y:S05]  /*2aa30*/  BSYNC B1 ;  /* 0x0000000000017941 */ /* 0x000fea0003800000 */
.L_x_580:
[----:B------:R-:W-:Y:S05]  /*2aa40*/  BRA `(.L_x_582) ;  /* 0xffffffec00e07947 */ /* 0x000fea000383ffff */
.L_x_562:
[----:B0-----:R0:W1:Y:S02]  /*2aa50*/  SYNCS.PHASECHK.TRANS64.TRYWAIT P1, [R12+URZ+0x18], R7 ;  /* 0x000018070c0075a7 */ /* 0x001064000802017f */
[----:B-1----:R-:W-:Y:S05]  /*2aa60*/  @!P1 NANOSLEEP.SYNCS 0x989680 ;  /* 0x009896800000995d */ /* 0x002fea0003900000 */
[----:B------:R-:W1:Y:S02]  /*2aa70*/  @!P1 SYNCS.PHASECHK.TRANS64 P1, [R12+URZ+0x18], R7 ;  /* 0x000018070c0095a7 */ /* 0x000e64000802007f */
[----:B-1----:R-:W-:Y:S05]  /*2aa80*/  @!P1 BRA `(.L_x_562) ;  /* 0xfffffffc00f09947 */ /* 0x002fea000383ffff */
[----:B------:R-:W-:Y:S05]  /*2aa90*/  BRA `(.L_x_583) ;  /* 0xfffffff0001c7947 */ /* 0x000fea000383ffff */
.L_x_571:
[----:B------:R-:W-:Y:S01]  /*2aaa0*/  BSSY B0, `(.L_x_584) ;  /* 0x0000006000007945 */ /* 0x000fe20003800000 */
[----:B------:R-:W-:-:S07]  /*2aab0*/  IMAD.MOV.U32 R2, RZ, RZ, -0x1 ;  /* 0xffffffffff027424 */ /* 0x000fce00078e00ff */
[----:B01----:R-:W-:Y:S05]  /*2aac0*/  WARPSYNC.COLLECTIVE R2, `(.L_x_585) ;  /* 0x00000000020c7348 */ /* 0x003fea0003c00000 */
[----:B------:R-:W-:Y:S02]  /*2aad0*/  ELECT P1, UR62, PT ;  /* 0x00000000003e782f */ /* 0x000fe40003820000 */
[----:B------:R-:W-:Y:S01]  /*2aae0*/  MOV R2, UR62 ;  /* 0x0000003e00027c02 */ /* 0x000fe20008000f00 */
[----:B01----:R-:W-:Y:S10]  /*2aaf0*/  ENDCOLLECTIVE ;  /* 0x000000000000791b */ /* 0x003ff40003800000 */
.L_x_585:
[----:B------:R-:W-:Y:S05]  /*2ab00*/  BSYNC B0 ;  /* 0x0000000000007941 */ /* 0x000fea0003800000 */
.L_x_584:
[----:B------:R-:W-:Y:S01]  /*2ab10*/  PLOP3.LUT P0, PT, P1, PT, PT, 0x80, 0x0 ;  /* 0x000000000000781c */ /* 0x000fe20000f0f070 */
[----:B------:R-:W-:-:S12]  /*2ab20*/  BRA `(.L_x_586) ;  /* 0xfffffff800ac7947 */ /* 0x000fd8000383ffff */
.L_x_575:
[----:B0-----:R0:W1:Y:S02]  /*2ab30*/  SYNCS.PHASECHK.TRANS64.TRYWAIT P0, [R5+URZ], R2 ;  /* 0x00000002050075a7 */ /* 0x001064000800017f */
[----:B-1----:R-:W-:Y:S05]  /*2ab40*/  @!P0 NANOSLEEP.SYNCS 0x989680 ;  /* 0x009896800000895d */ /* 0x002fea0003900000 */
[----:B------:R-:W1:Y:S02]  /*2ab50*/  @!P0 SYNCS.PHASECHK.TRANS64 P0, [R5+URZ], R2 ;  /* 0x00000002050085a7 */ /* 0x000e64000800007f */
[----:B-1----:R-:W-:Y:S05]  /*2ab60*/  @!P0 BRA `(.L_x_575) ;  /* 0xfffffffc00f08947 */ /* 0x002fea000383ffff */
[----:B------:R-:W-:Y:S05]  /*2ab70*/  BRA `(.L_x_587) ;  /* 0xfffffff800d47947 */ /* 0x000fea000383ffff */
.L_x_576:
[----:B0-----:R0:W1:Y:S02]  /*2ab80*/  SYNCS.PHASECHK.TRANS64.TRYWAIT P0, [R7+URZ], R0 ;  /* 0x00000000070075a7 */ /* 0x001064000800017f */
[----:B-1----:R-:W-:Y:S05]  /*2ab90*/  @!P0 NANOSLEEP.SYNCS 0x989680 ;  /* 0x009896800000895d */ /* 0x002fea0003900000 */
[----:B------:R-:W1:Y:S02]  /*2aba0*/  @!P0 SYNCS.PHASECHK.TRANS64 P0, [R7+URZ], R0 ;  /* 0x00000000070085a7 */ /* 0x000e64000800007f */
[----:B-1----:R-:W-:Y:S05]  /*2abb0*/  @!P0 BRA `(.L_x_576) ;  /* 0xfffffffc00f08947 */ /* 0x002fea000383ffff */
[----:B------:R-:W-:Y:S05]  /*2abc0*/  BRA `(.L_x_588) ;  /* 0xfffffff800e47947 */ /* 0x000fea000383ffff */
.L_x_589:
[----:B------:R-:W-:-:S00]  /*2abd0*/  BRA `(.L_x_589) ;  /* 0xfffffffc00fc7947 */ /* 0x000fc0000383ffff */
[----:B------:R-:W-:-:S00]  /*2abe0*/  NOP ;  /* 0x0000000000007918 */ /* 0x000fc00000000000 */
        /* <DEDUP_REMOVED lines=9> */
.L_x_590:


//--------------------- .nv.shared._ZN7cutlass13device_kernelINS_4gemm6kernel13GemmUniversalIN4cute5tupleIJiiiiEEENS1_10collective13CollectiveMmaINS1_37MainloopSm90TmaGmmaWarpSpecializedFP8ILi3ENS5_IJNS4_1CILi2EEENSA_ILi1EEESC_EEENS1_32KernelTmaWarpSpecializedPingpongEEENS5_IJNSA_ILi64EEENSA_ILi512EEENSA_ILi128EEEEEENS_12float_e4m3_tENS5_IJlSC_lEEESK_SL_NS4_8TiledMMAINS4_8MMA_AtomIJNS4_4SM904GMMA31MMA_64x256x32_F32E4M3E4M3_SS_TNILNSP_7ScaleInE1ELSR_1EEEEEENS4_6LayoutINS5_IJSC_SC_SC_EEENS5_IJNSA_ILi0EEESW_SW_EEEEENS5_IJNS4_10UnderscoreESZ_SZ_EEEEENS4_13SM90_TMA_LOADENS4_14ComposedLayoutINS4_7SwizzleILi3ELi4ELi3EEENS4_18smem_ptr_flag_bitsILi8EEENSU_INS5_IJNSA_ILi8EEESI_EEENS5_IJSI_SC_EEEEEEEvNS4_8identityENS4_23SM90_TMA_LOAD_MULTICASTES1C_vS1D_EENS_8epilogue10collective6detail29Sm90TmaWarpSpecializedAdapterINS1H_15DefaultEpilogueISK_SL_SL_NS1G_6thread17LinearCombinationISK_Li1EffLNS1L_9ScaleType4KindE0ELNS_15FloatRoundStyleE2ESK_EENS1_15EpilogueDefaultEEEEEvvEEEEvNT_6ParamsE --------------------------
	.section	.nv.shared._ZN7cutlass13device_kernelINS_4gemm6kernel13GemmUniversalIN4cute5tupleIJiiiiEEENS1_10collective13CollectiveMmaINS1_37MainloopSm90TmaGmmaWarpSpecializedFP8ILi3ENS5_IJNS4_1CILi2EEENSA_ILi1EEESC_EEENS1_32KernelTmaWarpSpecializedPingpongEEENS5_IJNSA_ILi64EEENSA_ILi512EEENSA_ILi128EEEEEENS_12float_e4m3_tENS5_IJlSC_lEEESK_SL_NS4_8TiledMMAINS4_8MMA_AtomIJNS4_4SM904GMMA31MMA_64x256x32_F32E4M3E4M3_SS_TNILNSP_7ScaleInE1ELSR_1EEEEEENS4_6LayoutINS5_IJSC_SC_SC_EEENS5_IJNSA_ILi0EEESW_SW_EEEEENS5_IJNS4_10UnderscoreESZ_SZ_EEEEENS4_13SM90_TMA_LOADENS4_14ComposedLayoutINS4_7SwizzleILi3ELi4ELi3EEENS4_18smem_ptr_flag_bitsILi8EEENSU_INS5_IJNSA_ILi8EEESI_EEENS5_IJSI_SC_EEEEEEEvNS4_8identityENS4_23SM90_TMA_LOAD_MULTICASTES1C_vS1D_EENS_8epilogue10collective6detail29Sm90TmaWarpSpecializedAdapterINS1H_15DefaultEpilogueISK_SL_SL_NS1G_6thread17LinearCombinationISK_Li1EffLNS1L_9ScaleType4KindE0ELNS_15FloatRoundStyleE2ESK_EENS1_15EpilogueDefaultEEEEEvvEEEEvNT_6ParamsE,"aw",@nobits
	.sectionflags	@""
	.align	16
	.zero		1024


//--------------------- .nv.shared.reserved.0     --------------------------
	.section	.nv.shared.reserved.0,"aw",@nobits
	.weak		__nv_reservedSMEM_offset_0_alias
	.size		__nv_reservedSMEM_offset_0_alias, 0, 0
	.other		__nv_reservedSMEM_offset_0_alias,@"STO_CUDA_RESERVED_SHARED STV_DEFAULT"
__nv_reservedSMEM_offset_0_alias:
	.zero		0


//--------------------- .nv.global                --------------------------
	.section	.nv.global,"aw",@nobits
.nv.global:
	.type		_ZN40_INTERNAL_09fa7329_4_k_cu_a33aa8ae_124084cute1_E,@object
	.size		_ZN40_INTERNAL_09fa7329_4_k_cu_a33aa8ae_124084cute1_E,(_ZN40_INTERNAL_09fa7329_4_k_cu_a33aa8ae_124084cuda3std3__45__cpo6cbeginE - _ZN40_INTERNAL_09fa7329_4_k_cu_a33aa8ae_124084cute1_E)
_ZN40_INTERNAL_09fa7329_4_k_cu_a33aa8ae_124084cute1_E:
	.zero		1
	.type		_ZN40_INTERNAL_09fa7329_4_k_cu_a33aa8ae_124084cuda3std3__45__cpo6cbeginE,@object
	.size		_ZN40_INTERNAL_09fa7329_4_k_cu_a33aa8ae_124084cuda3std3__45__cpo6cbeginE,(_ZN40_INTERNAL_09fa7329_4_k_cu_a33aa8ae_124084cuda3std3__48in_placeE - _ZN40_INTERNAL_09fa7329_4_k_cu_a33aa8ae_124084cuda3std3__45__cpo6cbeginE)
_ZN40_INTERNAL_09fa7329_4_k_cu_a33aa8ae_124084cuda3std3__45__cpo6cbeginE:
	.zero		1
	.type		_ZN40_INTERNAL_09fa7329_4_k_cu_a33aa8ae_124084cuda3std3__48in_placeE,@object
	.size		_ZN40_INTERNAL_09fa7329_4_k_cu_a33aa8ae_124084cuda3std3__48in_placeE,(_ZN40_INTERNAL_09fa7329_4_k_cu_a33aa8ae_124084cuda3std6ranges3__45__cpo9iter_moveE - _ZN40_INTERNAL_09fa7329_4_k_cu_a33aa8ae_124084cuda3std3__48in_placeE)
_ZN40_INTERNAL_09fa7329_4_k_cu_a33aa8ae_124084cuda3std3__48in_placeE:
	.zero		1
	.type		_ZN40_INTERNAL_09fa7329_4_k_cu_a33aa8ae_124084cuda3std6ranges3__45__cpo9iter_moveE,@object
	.size		_ZN40_INTERNAL_09fa7329_4_k_cu_a33aa8ae_124084cuda3std6ranges3__45__cpo9iter_moveE,(_ZN40_INTERNAL_09fa7329_4_k_cu_a33aa8ae_124084cuda3std3__45__cpo5beginE - _ZN40_INTERNAL_09fa7329_4_k_cu_a33aa8ae_124084cuda3std6ranges3__45__cpo9iter_moveE)
_ZN40_INTERNAL_09fa7329_4_k_cu_a33aa8ae_124084cuda3std6ranges3__45__cpo9iter_moveE:
	.zero		1
	.type		_ZN40_INTERNAL_09fa7329_4_k_cu_a33aa8ae_124084cuda3std3__45__cpo5beginE,@object
	.size		_ZN40_INTERNAL_09fa7329_4_k_cu_a33aa8ae_124084cuda3std3__45__cpo5beginE,(_ZN40_INTERNAL_09fa7329_4_k_cu_a33aa8ae_124084cuda3std3__442_GLOBAL__N__09fa7329_4_k_cu_a33aa8ae_124086ignoreE - _ZN40_INTERNAL_09fa7329_4_k_cu_a33aa8ae_124084cuda3std3__45__cpo5beginE)
_ZN40_INTERNAL_09fa7329_4_k_cu_a33aa8ae_124084cuda3std3__45__cpo5beginE:
	.zero		1
	.type		_ZN40_INTERNAL_09fa7329_4_k_cu_a33aa8ae_124084cuda3std3__442_GLOBAL__N__09fa7329_4_k_cu_a33aa8ae_124086ignoreE,@object
	.size		_ZN40_INTERNAL_09fa7329_4_k_cu_a33aa8ae_124084cuda3std3__442_GLOBAL__N__09fa7329_4_k_cu_a33aa8ae_124086ignoreE,(_ZN40_INTERNAL_09fa7329_4_k_cu_a33aa8ae_124084cute7productE - _ZN40_INTERNAL_09fa7329_4_k_cu_a33aa8ae_124084cuda3std3__442_GLOBAL__N__09fa7329_4_k_cu_a33aa8ae_124086ignoreE)
_ZN40_INTERNAL_09fa7329_4_k_cu_a33aa8ae_124084cuda3std3__442_GLOBAL__N__09fa7329_4_k_cu_a33aa8ae_124086ignoreE:
	.zero		1
	.type		_ZN40_INTERNAL_09fa7329_4_k_cu_a33aa8ae_124084cute7productE,@object
	.size		_ZN40_INTERNAL_09fa7329_4_k_cu_a33aa8ae_124084cute7productE,(_ZN40_INTERNAL_09fa7329_4_k_cu_a33aa8ae_124084cuda3std3__45__cpo3endE - _ZN40_INTERNAL_09fa7329_4_k_cu_a33aa8ae_124084cute7productE)
_ZN40_INTERNAL_09fa7329_4_k_cu_a33aa8ae_124084cute7productE:
	.zero		1
	.type		_ZN40_INTERNAL_09fa7329_4_k_cu_a33aa8ae_124084cuda3std3__45__cpo3endE,@object
	.size		_ZN40_INTERNAL_09fa7329_4_k_cu_a33aa8ae_124084cuda3std3__45__cpo3endE,(_ZN40_INTERNAL_09fa7329_4_k_cu_a33aa8ae_124084cuda3std3__419piecewise_constructE - _ZN40_INTERNAL_09fa7329_4_k_cu_a33aa8ae_124084cuda3std3__45__cpo3endE)
_ZN40_INTERNAL_09fa7329_4_k_cu_a33aa8ae_124084cuda3std3__45__cpo3endE:
	.zero		1
	.type		_ZN40_INTERNAL_09fa7329_4_k_cu_a33aa8ae_124084cuda3std3__419piecewise_constructE,@object
	.size		_ZN40_INTERNAL_09fa7329_4_k_cu_a33aa8ae_124084cuda3std3__419piecewise_constructE,(_ZN40_INTERNAL_09fa7329_4_k_cu_a33aa8ae_124084cuda3std3__45__cpo4cendE - _ZN40_INTERNAL_09fa7329_4_k_cu_a33aa8ae_124084cuda3std3__419piecewise_constructE)
_ZN40_INTERNAL_09fa7329_4_k_cu_a33aa8ae_124084cuda3std3__419piecewise_constructE:
	.zero		1
	.type		_ZN40_INTERNAL_09fa7329_4_k_cu_a33aa8ae_124084cuda3std3__45__cpo4cendE,@object
	.size		_ZN40_INTERNAL_09fa7329_4_k_cu_a33aa8ae_124084cuda3std3__45__cpo4cendE,(_ZN40_INTERNAL_09fa7329_4_k_cu_a33aa8ae_124084cuda3std6ranges3__45__cpo4swapE - _ZN40_INTERNAL_09fa7329_4_k_cu_a33aa8ae_124084cuda3std3__45__cpo4cendE)
_ZN40_INTERNAL_09fa7329_4_k_cu_a33aa8ae_124084cuda3std3__45__cpo4cendE:
	.zero		1
	.type		_ZN40_INTERNAL_09fa7329_4_k_cu_a33aa8ae_124084cuda3std6ranges3__45__cpo4swapE,@object
	.size		_ZN40_INTERNAL_09fa7329_4_k_cu_a33aa8ae_124084cuda3std6ranges3__45__cpo4swapE,(.L_7 - _ZN40_INTERNAL_09fa7329_4_k_cu_a33aa8ae_124084cuda3std6ranges3__45__cpo4swapE)
_ZN40_INTERNAL_09fa7329_4_k_cu_a33aa8ae_124084cuda3std6ranges3__45__cpo4swapE:
	.zero		1
.L_7:


//--------------------- .nv.constant0._ZN7cutlass13device_kernelINS_4gemm6kernel13GemmUniversalIN4cute5tupleIJiiiiEEENS1_10collective13CollectiveMmaINS1_37MainloopSm90TmaGmmaWarpSpecializedFP8ILi3ENS5_IJNS4_1CILi2EEENSA_ILi1EEESC_EEENS1_32KernelTmaWarpSpecializedPingpongEEENS5_IJNSA_ILi64EEENSA_ILi512EEENSA_ILi128EEEEEENS_12float_e4m3_tENS5_IJlSC_lEEESK_SL_NS4_8TiledMMAINS4_8MMA_AtomIJNS4_4SM904GMMA31MMA_64x256x32_F32E4M3E4M3_SS_TNILNSP_7ScaleInE1ELSR_1EEEEEENS4_6LayoutINS5_IJSC_SC_SC_EEENS5_IJNSA_ILi0EEESW_SW_EEEEENS5_IJNS4_10UnderscoreESZ_SZ_EEEEENS4_13SM90_TMA_LOADENS4_14ComposedLayoutINS4_7SwizzleILi3ELi4ELi3EEENS4_18smem_ptr_flag_bitsILi8EEENSU_INS5_IJNSA_ILi8EEESI_EEENS5_IJSI_SC_EEEEEEEvNS4_8identityENS4_23SM90_TMA_LOAD_MULTICASTES1C_vS1D_EENS_8epilogue10collective6detail29Sm90TmaWarpSpecializedAdapterINS1H_15DefaultEpilogueISK_SL_SL_NS1G_6thread17LinearCombinationISK_Li1EffLNS1L_9ScaleType4KindE0ELNS_15FloatRoundStyleE2ESK_EENS1_15EpilogueDefaultEEEEEvvEEEEvNT_6ParamsE --------------------------
	.section	.nv.constant0._ZN7cutlass13device_kernelINS_4gemm6kernel13GemmUniversalIN4cute5tupleIJiiiiEEENS1_10collective13CollectiveMmaINS1_37MainloopSm90TmaGmmaWarpSpecializedFP8ILi3ENS5_IJNS4_1CILi2EEENSA_ILi1EEESC_EEENS1_32KernelTmaWarpSpecializedPingpongEEENS5_IJNSA_ILi64EEENSA_ILi512EEENSA_ILi128EEEEEENS_12float_e4m3_tENS5_IJlSC_lEEESK_SL_NS4_8TiledMMAINS4_8MMA_AtomIJNS4_4SM904GMMA31MMA_64x256x32_F32E4M3E4M3_SS_TNILNSP_7ScaleInE1ELSR_1EEEEEENS4_6LayoutINS5_IJSC_SC_SC_EEENS5_IJNSA_ILi0EEESW_SW_EEEEENS5_IJNS4_10UnderscoreESZ_SZ_EEEEENS4_13SM90_TMA_LOADENS4_14ComposedLayoutINS4_7SwizzleILi3ELi4ELi3EEENS4_18smem_ptr_flag_bitsILi8EEENSU_INS5_IJNSA_ILi8EEESI_EEENS5_IJSI_SC_EEEEEEEvNS4_8identityENS4_23SM90_TMA_LOAD_MULTICASTES1C_vS1D_EENS_8epilogue10collective6detail29Sm90TmaWarpSpecializedAdapterINS1H_15DefaultEpilogueISK_SL_SL_NS1G_6thread17LinearCombinationISK_Li1EffLNS1L_9ScaleType4KindE0ELNS_15FloatRoundStyleE2ESK_EENS1_15EpilogueDefaultEEEEEvvEEEEvNT_6ParamsE,"a",@progbits
	.sectionflags	@""
	.align	4
.nv.constant0._ZN7cutlass13device_kernelINS_4gemm6kernel13GemmUniversalIN4cute5tupleIJiiiiEEENS1_10collective13CollectiveMmaINS1_37MainloopSm90TmaGmmaWarpSpecializedFP8ILi3ENS5_IJNS4_1CILi2EEENSA_ILi1EEESC_EEENS1_32KernelTmaWarpSpecializedPingpongEEENS5_IJNSA_ILi64EEENSA_ILi512EEENSA_ILi128EEEEEENS_12float_e4m3_tENS5_IJlSC_lEEESK_SL_NS4_8TiledMMAINS4_8MMA_AtomIJNS4_4SM904GMMA31MMA_64x256x32_F32E4M3E4M3_SS_TNILNSP_7ScaleInE1ELSR_1EEEEEENS4_6LayoutINS5_IJSC_SC_SC_EEENS5_IJNSA_ILi0EEESW_SW_EEEEENS5_IJNS4_10UnderscoreESZ_SZ_EEEEENS4_13SM90_TMA_LOADENS4_14ComposedLayoutINS4_7SwizzleILi3ELi4ELi3EEENS4_18smem_ptr_flag_bitsILi8EEENSU_INS5_IJNSA_ILi8EEESI_EEENS5_IJSI_SC_EEEEEEEvNS4_8identityENS4_23SM90_TMA_LOAD_MULTICASTES1C_vS1D_EENS_8epilogue10collective6detail29Sm90TmaWarpSpecializedAdapterINS1H_15DefaultEpilogueISK_SL_SL_NS1G_6thread17LinearCombinationISK_Li1EffLNS1L_9ScaleType4KindE0ELNS_15FloatRoundStyleE2ESK_EENS1_15EpilogueDefaultEEEEEvvEEEEvNT_6ParamsE:
	.zero		1664


//--------------------- SYMBOLS --------------------------

	.type		.nv.reservedSmem.offset0,@object
	.size		.nv.reservedSmem.offset0,0x4
